// auto-generated by cutlass_sweep.gemm — config: {"arch": "sm_100", "cluster_m": 1, "cluster_n": 1, "dtype": "bf16", "dtype_b": "bf16", "layout": "nt", "stages": 0, "tile_k": 128, "tile_m": 128, "tile_n": 64}
#include "cutlass/cutlass.h"
#include "cutlass/gemm/collective/collective_builder.hpp"
#include "cutlass/gemm/device/gemm_universal_adapter.h"
#include "cutlass/gemm/kernel/gemm_universal.hpp"
#include "cutlass/epilogue/collective/collective_builder.hpp"

using ElemA = cutlass::bfloat16_t;
using ElemB = cutlass::bfloat16_t;
using ElemCD = cutlass::bfloat16_t;
using Acc  = float;
using TileShape    = cute::Shape<cute::_128, cute::_64, cute::_128>;
using ClusterShape = cute::Shape<cute::_1, cute::_1, cute::_1>;

using CollectiveEpilogue = typename cutlass::epilogue::collective::CollectiveBuilder<
    cutlass::arch::Sm100, cutlass::arch::OpClassTensorOp,
    TileShape, ClusterShape,
    cutlass::epilogue::collective::EpilogueTileAuto,
    Acc, Acc,
    ElemCD, cutlass::layout::RowMajor, 128 / cutlass::sizeof_bits<ElemCD>::value,
    ElemCD, cutlass::layout::RowMajor, 128 / cutlass::sizeof_bits<ElemCD>::value,
    cutlass::epilogue::collective::EpilogueScheduleAuto
  >::CollectiveOp;

using CollectiveMainloop = typename cutlass::gemm::collective::CollectiveBuilder<
    cutlass::arch::Sm100, cutlass::arch::OpClassTensorOp,
    ElemA, cutlass::layout::RowMajor, 128 / cutlass::sizeof_bits<ElemA>::value,
    ElemB, cutlass::layout::ColumnMajor, 128 / cutlass::sizeof_bits<ElemB>::value,
    Acc,
    TileShape, ClusterShape,
    cutlass::gemm::collective::StageCountAutoCarveout<static_cast<int>(sizeof(typename CollectiveEpilogue::SharedStorage))>,
    cutlass::gemm::collective::KernelScheduleAuto
  >::CollectiveOp;

using GemmKernel = cutlass::gemm::kernel::GemmUniversal<
    cute::Shape<int,int,int,int>,
    CollectiveMainloop,
    CollectiveEpilogue
>;
using Gemm = cutlass::gemm::device::GemmUniversalAdapter<GemmKernel>;

// Force the device kernel symbol into the cubin without needing a host main.
auto* _anchor = &cutlass::device_kernel<GemmKernel>;


// ===== COMPILED SASS (sm_100a) =====

	.target	sm_100a

	.elftype	@"ET_EXEC"


//--------------------- .note.nv.tkinfo           --------------------------
	.section	.note.nv.tkinfo,"",@"SHT_NOTE"
	.sectionflags	@"SHF_NOTE_NV_TKINFO"
	.tkinfo
        /*0018*/ 	.word	0x00000002
        /*0030*/ 	.string	""
        /*0030*/ 	.string	"ptxas"
        /*0030*/ 	.string	"Cuda compilation tools, release 13.0, V13.0.88"
        /*0030*/ 	.string	"Build cuda_13.0.r13.0/compiler.36424714_0"
        /*0030*/ 	.string	"-arch sm_100a -m 64 "



//--------------------- .note.nv.cuinfo           --------------------------
	.section	.note.nv.cuinfo,"",@"SHT_NOTE"
	.sectionflags	@"SHF_NOTE_NV_CUINFO"
        /*0018*/ 	.short	0x0002
        /*001a*/ 	.short	0x0064
        /*001c*/ 	.short	0x0082
	.zero		2


//--------------------- .nv.info                  --------------------------
	.section	.nv.info,"",@"SHT_CUDA_INFO"
	.align	4


	//----- nvinfo : EIATTR_REGCOUNT
	.align		4
        /*0000*/ 	.byte	0x04, 0x2f
        /*0002*/ 	.short	(.L_19 - .L_18)
	.align		4
.L_18:
        /*0004*/ 	.word	index@(_ZN7cutlass13device_kernelINS_4gemm6kernel13GemmUniversalIN4cute5tupleIJiiiiEEENS1_10collective13CollectiveMmaINS1_35MainloopSm100TmaUmmaWarpSpecializedILi4ELi2ELi4ENS5_IJNS4_1CILi1EEESB_SB_EEEEENS5_IJNSA_ILi128EEENSA_ILi64EEESE_EEENS_10bfloat16_tENS5_IJlSB_lEEESH_SI_NS4_8TiledMMAINS4_8MMA_AtomIJNS4_20SM100_MMA_F16BF16_SSISH_SH_fLi128ELi64ELNS4_4UMMA5MajorE0ELSN_0ELNSM_7ScaleInE0ELSO_0EEEEEENS4_6LayoutISC_NS5_IJNSA_ILi0EEESS_SS_EEEEENS5_IJNS4_10UnderscoreESV_SV_EEEEENS4_13SM90_TMA_LOADENS4_14ComposedLayoutINS4_7SwizzleILi3ELi4ELi3EEENS4_18smem_ptr_flag_bitsILi16EEENSR_INS5_IJNSA_ILi8EEESF_EEENS5_IJSF_SB_EEEEEEEvNS4_8identityESY_S18_vS19_EENS_8epilogue10collective18CollectiveEpilogueINS1B_23Sm100TmaWarpSpecializedILi3ELi2ELi32ELb1ELb0EEEJSG_NS5_IJNSR_ISE_SB_EENSR_INSA_ILi32EEESB_EEEEESH_SI_SH_SI_NS1B_6fusion15FusionCallbacksIS1F_NS1K_17LinearCombinationISH_fSH_fLNS_15FloatRoundStyleE2EEESG_S1J_JEEENS4_5SM1004TMEM4LOAD26SM100_TMEM_LOAD_32dp32b32xESY_NSZ_INS10_ILi2ELi4ELi3EEES13_NSR_INS5_IJS14_S1H_EEENS5_IJS1H_SB_EEEEEEENS4_39AutoVectorizingCopyWithAssumedAlignmentILi128EEENS4_14SM90_TMA_STOREES1Y_S20_S20_EEEvvEEEEvNT_6ParamsE)
        /*0008*/ 	.word	0x0000006f


	//----- nvinfo : EIATTR_FRAME_SIZE
	.align		4
.L_19:
        /*000c*/ 	.byte	0x04, 0x11
        /*000e*/ 	.short	(.L_21 - .L_20)
	.align		4
.L_20:
        /*0010*/ 	.word	index@($__internal_2_$__cuda_sm10x_tcgen05_guardrail_trap_unallocated_columns_being_dealloced)
        /*0014*/ 	.word	0x00000000


	//----- nvinfo : EIATTR_FRAME_SIZE
	.align		4
.L_21:
        /*0018*/ 	.byte	0x04, 0x11
        /*001a*/ 	.short	(.L_23 - .L_22)
	.align		4
.L_22:
        /*001c*/ 	.word	index@($__internal_1_$__cuda_sm10x_tcgen05_guardrail_trap_phase_invalid_during_alloc)
        /*0020*/ 	.word	0x00000000


	//----- nvinfo : EIATTR_FRAME_SIZE
	.align		4
.L_23:
        /*0024*/ 	.byte	0x04, 0x11
        /*0026*/ 	.short	(.L_25 - .L_24)
	.align		4
.L_24:
        /*0028*/ 	.word	index@($__internal_0_$__cuda_sm10x_tcgen05_guardrail_trap_col_being_dealloced_not_returned_by_alloc)
        /*002c*/ 	.word	0x00000000


	//----- nvinfo : EIATTR_FRAME_SIZE
	.align		4
.L_25:
        /*0030*/ 	.byte	0x04, 0x11
        /*0032*/ 	.short	(.L_27 - .L_26)
	.align		4
.L_26:
        /*0034*/ 	.word	index@(_ZN7cutlass13device_kernelINS_4gemm6kernel13GemmUniversalIN4cute5tupleIJiiiiEEENS1_10collective13CollectiveMmaINS1_35MainloopSm100TmaUmmaWarpSpecializedILi4ELi2ELi4ENS5_IJNS4_1CILi1EEESB_SB_EEEEENS5_IJNSA_ILi128EEENSA_ILi64EEESE_EEENS_10bfloat16_tENS5_IJlSB_lEEESH_SI_NS4_8TiledMMAINS4_8MMA_AtomIJNS4_20SM100_MMA_F16BF16_SSISH_SH_fLi128ELi64ELNS4_4UMMA5MajorE0ELSN_0ELNSM_7ScaleInE0ELSO_0EEEEEENS4_6LayoutISC_NS5_IJNSA_ILi0EEESS_SS_EEEEENS5_IJNS4_10UnderscoreESV_SV_EEEEENS4_13SM90_TMA_LOADENS4_14ComposedLayoutINS4_7SwizzleILi3ELi4ELi3EEENS4_18smem_ptr_flag_bitsILi16EEENSR_INS5_IJNSA_ILi8EEESF_EEENS5_IJSF_SB_EEEEEEEvNS4_8identityESY_S18_vS19_EENS_8epilogue10collective18CollectiveEpilogueINS1B_23Sm100TmaWarpSpecializedILi3ELi2ELi32ELb1ELb0EEEJSG_NS5_IJNSR_ISE_SB_EENSR_INSA_ILi32EEESB_EEEEESH_SI_SH_SI_NS1B_6fusion15FusionCallbacksIS1F_NS1K_17LinearCombinationISH_fSH_fLNS_15FloatRoundStyleE2EEESG_S1J_JEEENS4_5SM1004TMEM4LOAD26SM100_TMEM_LOAD_32dp32b32xESY_NSZ_INS10_ILi2ELi4ELi3EEES13_NSR_INS5_IJS14_S1H_EEENS5_IJS1H_SB_EEEEEEENS4_39AutoVectorizingCopyWithAssumedAlignmentILi128EEENS4_14SM90_TMA_STOREES1Y_S20_S20_EEEvvEEEEvNT_6ParamsE)
        /*0038*/ 	.word	0x00000000


	//----- nvinfo : EIATTR_MIN_STACK_SIZE
	.align		4
.L_27:
        /*003c*/ 	.byte	0x04, 0x12
        /*003e*/ 	.short	(.L_29 - .L_28)
	.align		4
.L_28:
        /*0040*/ 	.word	index@(_ZN7cutlass13device_kernelINS_4gemm6kernel13GemmUniversalIN4cute5tupleIJiiiiEEENS1_10collective13CollectiveMmaINS1_35MainloopSm100TmaUmmaWarpSpecializedILi4ELi2ELi4ENS5_IJNS4_1CILi1EEESB_SB_EEEEENS5_IJNSA_ILi128EEENSA_ILi64EEESE_EEENS_10bfloat16_tENS5_IJlSB_lEEESH_SI_NS4_8TiledMMAINS4_8MMA_AtomIJNS4_20SM100_MMA_F16BF16_SSISH_SH_fLi128ELi64ELNS4_4UMMA5MajorE0ELSN_0ELNSM_7ScaleInE0ELSO_0EEEEEENS4_6LayoutISC_NS5_IJNSA_ILi0EEESS_SS_EEEEENS5_IJNS4_10UnderscoreESV_SV_EEEEENS4_13SM90_TMA_LOADENS4_14ComposedLayoutINS4_7SwizzleILi3ELi4ELi3EEENS4_18smem_ptr_flag_bitsILi16EEENSR_INS5_IJNSA_ILi8EEESF_EEENS5_IJSF_SB_EEEEEEEvNS4_8identityESY_S18_vS19_EENS_8epilogue10collective18CollectiveEpilogueINS1B_23Sm100TmaWarpSpecializedILi3ELi2ELi32ELb1ELb0EEEJSG_NS5_IJNSR_ISE_SB_EENSR_INSA_ILi32EEESB_EEEEESH_SI_SH_SI_NS1B_6fusion15FusionCallbacksIS1F_NS1K_17LinearCombinationISH_fSH_fLNS_15FloatRoundStyleE2EEESG_S1J_JEEENS4_5SM1004TMEM4LOAD26SM100_TMEM_LOAD_32dp32b32xESY_NSZ_INS10_ILi2ELi4ELi3EEES13_NSR_INS5_IJS14_S1H_EEENS5_IJS1H_SB_EEEEEEENS4_39AutoVectorizingCopyWithAssumedAlignmentILi128EEENS4_14SM90_TMA_STOREES1Y_S20_S20_EEEvvEEEEvNT_6ParamsE)
        /*0044*/ 	.word	0x00000000
.L_29:


//--------------------- .nv.compat                --------------------------
	.section	.nv.compat,"",@"SHT_CUDA_COMPAT_INFO"
	.align	4
        /*0000*/ 	.byte	0x02, 0x09, 0x01, 0x00, 0x02, 0x02, 0x02, 0x00, 0x02, 0x05, 0x05, 0x00, 0x03, 0x07, 0x01, 0x01
        /*0010*/ 	.byte	0x02, 0x03, 0x01, 0x00, 0x02, 0x06, 0x01, 0x00, 0x04, 0x0b, 0x08, 0x00, 0x09, 0x00, 0x00, 0x00
        /*0020*/ 	.byte	0x00, 0x00, 0x00, 0x00


//--------------------- .nv.info._ZN7cutlass13device_kernelINS_4gemm6kernel13GemmUniversalIN4cute5tupleIJiiiiEEENS1_10collective13CollectiveMmaINS1_35MainloopSm100TmaUmmaWarpSpecializedILi4ELi2ELi4ENS5_IJNS4_1CILi1EEESB_SB_EEEEENS5_IJNSA_ILi128EEENSA_ILi64EEESE_EEENS_10bfloat16_tENS5_IJlSB_lEEESH_SI_NS4_8TiledMMAINS4_8MMA_AtomIJNS4_20SM100_MMA_F16BF16_SSISH_SH_fLi128ELi64ELNS4_4UMMA5MajorE0ELSN_0ELNSM_7ScaleInE0ELSO_0EEEEEENS4_6LayoutISC_NS5_IJNSA_ILi0EEESS_SS_EEEEENS5_IJNS4_10UnderscoreESV_SV_EEEEENS4_13SM90_TMA_LOADENS4_14ComposedLayoutINS4_7SwizzleILi3ELi4ELi3EEENS4_18smem_ptr_flag_bitsILi16EEENSR_INS5_IJNSA_ILi8EEESF_EEENS5_IJSF_SB_EEEEEEEvNS4_8identityESY_S18_vS19_EENS_8epilogue10collective18CollectiveEpilogueINS1B_23Sm100TmaWarpSpecializedILi3ELi2ELi32ELb1ELb0EEEJSG_NS5_IJNSR_ISE_SB_EENSR_INSA_ILi32EEESB_EEEEESH_SI_SH_SI_NS1B_6fusion15FusionCallbacksIS1F_NS1K_17LinearCombinationISH_fSH_fLNS_15FloatRoundStyleE2EEESG_S1J_JEEENS4_5SM1004TMEM4LOAD26SM100_TMEM_LOAD_32dp32b32xESY_NSZ_INS10_ILi2ELi4ELi3EEES13_NSR_INS5_IJS14_S1H_EEENS5_IJS1H_SB_EEEEEEENS4_39AutoVectorizingCopyWithAssumedAlignmentILi128EEENS4_14SM90_TMA_STOREES1Y_S20_S20_EEEvvEEEEvNT_6ParamsE --------------------------
	.section	.nv.info._ZN7cutlass13device_kernelINS_4gemm6kernel13GemmUniversalIN4cute5tupleIJiiiiEEENS1_10collective13CollectiveMmaINS1_35MainloopSm100TmaUmmaWarpSpecializedILi4ELi2ELi4ENS5_IJNS4_1CILi1EEESB_SB_EEEEENS5_IJNSA_ILi128EEENSA_ILi64EEESE_EEENS_10bfloat16_tENS5_IJlSB_lEEESH_SI_NS4_8TiledMMAINS4_8MMA_AtomIJNS4_20SM100_MMA_F16BF16_SSISH_SH_fLi128ELi64ELNS4_4UMMA5MajorE0ELSN_0ELNSM_7ScaleInE0ELSO_0EEEEEENS4_6LayoutISC_NS5_IJNSA_ILi0EEESS_SS_EEEEENS5_IJNS4_10UnderscoreESV_SV_EEEEENS4_13SM90_TMA_LOADENS4_14ComposedLayoutINS4_7SwizzleILi3ELi4ELi3EEENS4_18smem_ptr_flag_bitsILi16EEENSR_INS5_IJNSA_ILi8EEESF_EEENS5_IJSF_SB_EEEEEEEvNS4_8identityESY_S18_vS19_EENS_8epilogue10collective18CollectiveEpilogueINS1B_23Sm100TmaWarpSpecializedILi3ELi2ELi32ELb1ELb0EEEJSG_NS5_IJNSR_ISE_SB_EENSR_INSA_ILi32EEESB_EEEEESH_SI_SH_SI_NS1B_6fusion15FusionCallbacksIS1F_NS1K_17LinearCombinationISH_fSH_fLNS_15FloatRoundStyleE2EEESG_S1J_JEEENS4_5SM1004TMEM4LOAD26SM100_TMEM_LOAD_32dp32b32xESY_NSZ_INS10_ILi2ELi4ELi3EEES13_NSR_INS5_IJS14_S1H_EEENS5_IJS1H_SB_EEEEEEENS4_39AutoVectorizingCopyWithAssumedAlignmentILi128EEENS4_14SM90_TMA_STOREES1Y_S20_S20_EEEvvEEEEvNT_6ParamsE,"",@"SHT_CUDA_INFO"
	.sectionflags	@""
	.align	4


	//----- nvinfo : EIATTR_CUDA_API_VERSION
	.align		4
        /*0000*/ 	.byte	0x04, 0x37
        /*0002*/ 	.short	(.L_31 - .L_30)
.L_30:
        /*0004*/ 	.word	0x00000082


	//----- nvinfo : EIATTR_KPARAM_INFO
	.align		4
.L_31:
        /*0008*/ 	.byte	0x04, 0x17
        /*000a*/ 	.short	(.L_33 - .L_32)
.L_32:
        /*000c*/ 	.word	0x00000000
        /*0010*/ 	.short	0x0000
        /*0012*/ 	.short	0x0000
        /*0014*/ 	.byte	0x00, 0xf0, 0x01, 0x20


	//----- nvinfo : EIATTR_AT_ENTRY_FRAGMENTS
	.align		4
.L_33:
        /*0018*/ 	.byte	0x04, 0x4f
        /*001a*/ 	.short	(.L_35 - .L_34)


	//   ....[0]....
.L_34:
        /*001c*/ 	.word	0x00000006


	//----- nvinfo : EIATTR_RESERVED_SMEM_USED
	.align		4
.L_35:
        /*0020*/ 	.byte	0x01, 0x41
	.zero		2


	//----- nvinfo : EIATTR_SPARSE_MMA_MASK
	.align		4
        /*0024*/ 	.byte	0x03, 0x50
        /*0026*/ 	.short	0x0000


	//----- nvinfo : EIATTR_TCGEN05_1CTA_USED
	.align		4
        /*0028*/ 	.byte	0x01, 0x51
	.zero		2


	//----- nvinfo : EIATTR_MAXREG_COUNT
	.align		4
        /*002c*/ 	.byte	0x03, 0x1b
        /*002e*/ 	.short	0x00ff


	//----- nvinfo : EIATTR_NUM_BARRIERS
	.align		4
        /*0030*/ 	.byte	0x02, 0x4c
        /*0032*/ 	.byte	0x07
	.zero		1


	//----- nvinfo : EIATTR_EXTERNS
	.align		4
        /*0034*/ 	.byte	0x04, 0x0f
        /*0036*/ 	.short	(.L_37 - .L_36)


	//   ....[0]....
	.align		4
.L_36:
        /*0038*/ 	.word	index@(__assertfail)


	//----- nvinfo : EIATTR_MERCURY_ISA_VERSION
	.align		4
.L_37:
        /*003c*/ 	.byte	0x03, 0x5f
        /*003e*/ 	.short	0x0101


	//----- nvinfo : EIATTR_INT_WARP_WIDE_INSTR_OFFSETS
	.align		4
        /*0040*/ 	.byte	0x04, 0x31
        /*0042*/ 	.short	(.L_39 - .L_38)


	//   ....[0]....
.L_38:
        /*0044*/ 	.word	0x00001f20


	//   ....[1]....
        /*0048*/ 	.word	0x00003b20


	//   ....[2]....
        /*004c*/ 	.word	0x00003b50


	//   ....[3]....
        /*0050*/ 	.word	0x00003ba0


	//   ....[4]....
        /*0054*/ 	.word	0x00004490


	//   ....[5]....
        /*0058*/ 	.word	0x000044b0


	//   ....[6]....
        /*005c*/ 	.word	0x00004780


	//   ....[7]....
        /*0060*/ 	.word	0x000048b0


	//----- nvinfo : EIATTR_COOP_GROUP_MASK_REGIDS
	.align		4
.L_39:
        /*0064*/ 	.byte	0x04, 0x29
        /*0066*/ 	.short	(.L_41 - .L_40)


	//   ....[0]....
.L_40:
        /*0068*/ 	.word	0xffffffff


	//   ....[1]....
        /*006c*/ 	.word	0xffffffff


	//   ....[2]....
        /*0070*/ 	.word	0xffffffff


	//   ....[3]....
        /*0074*/ 	.word	0xffffffff


	//   ....[4]....
        /*0078*/ 	.word	0xffffffff


	//   ....[5]....
        /*007c*/ 	.word	0xffffffff


	//   ....[6]....
        /*0080*/ 	.word	0xffffffff


	//   ....[7]....
        /*0084*/ 	.word	0xffffffff


	//   ....[8]....
        /*0088*/ 	.word	0xffffffff


	//   ....[9]....
        /*008c*/ 	.word	0xffffffff


	//   ....[10]....
        /*0090*/ 	.word	0xffffffff


	//   ....[11]....
        /*0094*/ 	.word	0xffffffff


	//   ....[12]....
        /*0098*/ 	.word	0xffffffff


	//----- nvinfo : EIATTR_COOP_GROUP_INSTR_OFFSETS
	.align		4
.L_41:
        /*009c*/ 	.byte	0x04, 0x28
        /*009e*/ 	.short	(.L_43 - .L_42)


	//   ....[0]....
.L_42:
        /*00a0*/ 	.word	0x00000090


	//   ....[1]....
        /*00a4*/ 	.word	0x000004d0


	//   ....[2]....
        /*00a8*/ 	.word	0x00000640


	//   ....[3]....
        /*00ac*/ 	.word	0x000007c0


	//   ....[4]....
        /*00b0*/ 	.word	0x000008c0


	//   ....[5]....
        /*00b4*/ 	.word	0x00000a30


	//   ....[6]....
        /*00b8*/ 	.word	0x00000bd0


	//   ....[7]....
        /*00bc*/ 	.word	0x00001e00


	//   ....[8]....
        /*00c0*/ 	.word	0x00002be0


	//   ....[9]....
        /*00c4*/ 	.word	0x00002df0


	//   ....[10]....
        /*00c8*/ 	.word	0x00002e20


	//   ....[11]....
        /*00cc*/ 	.word	0x00003a10


	//   ....[12]....
        /*00d0*/ 	.word	0x00003c40


	//----- nvinfo : EIATTR_VRC_CTA_INIT_COUNT
	.align		4
.L_43:
        /*00d4*/ 	.byte	0x02, 0x4a
        /*00d6*/ 	.byte	0x80
	.zero		1


	//----- nvinfo : EIATTR_SYSCALL_OFFSETS
	.align		4
        /*00d8*/ 	.byte	0x04, 0x46
        /*00da*/ 	.short	(.L_45 - .L_44)


	//   ....[0]....
.L_44:
        /*00dc*/ 	.word	0x00005460


	//   ....[1]....
        /*00e0*/ 	.word	0x00005550


	//   ....[2]....
        /*00e4*/ 	.word	0x00005d90


	//   ....[3]....
        /*00e8*/ 	.word	0x00006a40


	//----- nvinfo : EIATTR_MBARRIER_INSTR_OFFSETS
	.align		4
.L_45:
        /*00ec*/ 	.byte	0x04, 0x39
        /*00ee*/ 	.short	(.L_47 - .L_46)


	//   ....[0]....
.L_46:
        /*00f0*/ 	.word	0x000005b0
        /*00f4*/ 	.word	0x000000ff
        /*00f8*/ 	.word	0x00000000
        /*00fc*/ 	.short	0x0100
        /*00fe*/ 	.byte	0x05
	.zero		1


	//   ....[1]....
        /*0100*/ 	.word	0x000005c0
        /*0104*/ 	.word	0x000000ff
        /*0108*/ 	.word	0x00000020
        /*010c*/ 	.short	0x0100
        /*010e*/ 	.byte	0x05
	.zero		1


	//   ....[2]....
        /*0110*/ 	.word	0x000005d0
        /*0114*/ 	.word	0x000000ff
        /*0118*/ 	.word	0x00000008
        /*011c*/ 	.short	0x0100
        /*011e*/ 	.byte	0x05
	.zero		1


	//   ....[3]....
        /*0120*/ 	.word	0x000005e0
        /*0124*/ 	.word	0x000000ff
        /*0128*/ 	.word	0x00000028
        /*012c*/ 	.short	0x0100
        /*012e*/ 	.byte	0x05
	.zero		1


	//   ....[4]....
        /*0130*/ 	.word	0x000005f0
        /*0134*/ 	.word	0x000000ff
        /*0138*/ 	.word	0x00000010
        /*013c*/ 	.short	0x0100
        /*013e*/ 	.byte	0x05
	.zero		1


	//   ....[5]....
        /*0140*/ 	.word	0x00000600
        /*0144*/ 	.word	0x000000ff
        /*0148*/ 	.word	0x00000030
        /*014c*/ 	.short	0x0100
        /*014e*/ 	.byte	0x05
	.zero		1


	//   ....[6]....
        /*0150*/ 	.word	0x00000610
        /*0154*/ 	.word	0x000000ff
        /*0158*/ 	.word	0x00000018
        /*015c*/ 	.short	0x0100
        /*015e*/ 	.byte	0x05
	.zero		1


	//   ....[7]....
        /*0160*/ 	.word	0x00000620
        /*0164*/ 	.word	0x000000ff
        /*0168*/ 	.word	0x00000038
        /*016c*/ 	.short	0x0100
        /*016e*/ 	.byte	0x05
	.zero		1


	//   ....[8]....
        /*0170*/ 	.word	0x00000750
        /*0174*/ 	.word	0x000000ff
        /*0178*/ 	.word	0x00000040
        /*017c*/ 	.short	0x0100
        /*017e*/ 	.byte	0x07
	.zero		1


	//   ....[9]....
        /*0180*/ 	.word	0x00000760
        /*0184*/ 	.word	0x000000ff
        /*0188*/ 	.word	0x00000058
        /*018c*/ 	.short	0x0100
        /*018e*/ 	.byte	0x07
	.zero		1


	//   ....[10]....
        /*0190*/ 	.word	0x00000770
        /*0194*/ 	.word	0x000000ff
        /*0198*/ 	.word	0x00000048
        /*019c*/ 	.short	0x0100
        /*019e*/ 	.byte	0x07
	.zero		1


	//   ....[11]....
        /*01a0*/ 	.word	0x00000780
        /*01a4*/ 	.word	0x000000ff
        /*01a8*/ 	.word	0x00000060
        /*01ac*/ 	.short	0x0100
        /*01ae*/ 	.byte	0x07
	.zero		1


	//   ....[12]....
        /*01b0*/ 	.word	0x00000790
        /*01b4*/ 	.word	0x000000ff
        /*01b8*/ 	.word	0x00000050
        /*01bc*/ 	.short	0x0100
        /*01be*/ 	.byte	0x07
	.zero		1


	//   ....[13]....
        /*01c0*/ 	.word	0x000007a0
        /*01c4*/ 	.word	0x000000ff
        /*01c8*/ 	.word	0x00000068
        /*01cc*/ 	.short	0x0100
        /*01ce*/ 	.byte	0x07
	.zero		1


	//   ....[14]....
        /*01d0*/ 	.word	0x00000890
        /*01d4*/ 	.word	0x000000ff
        /*01d8*/ 	.word	0x00000070
        /*01dc*/ 	.short	0x0100
        /*01de*/ 	.byte	0x05
	.zero		1


	//   ....[15]....
        /*01e0*/ 	.word	0x000008a0
        /*01e4*/ 	.word	0x000000ff
        /*01e8*/ 	.word	0x00000078
        /*01ec*/ 	.short	0x0100
        /*01ee*/ 	.byte	0x05
	.zero		1


	//   ....[16]....
        /*01f0*/ 	.word	0x000009e0
        /*01f4*/ 	.word	0x000000ff
        /*01f8*/ 	.word	0x00000080
        /*01fc*/ 	.short	0x0100
        /*01fe*/ 	.byte	0x05
	.zero		1


	//   ....[17]....
        /*0200*/ 	.word	0x000009f0
        /*0204*/ 	.word	0x000000ff
        /*0208*/ 	.word	0x00000090
        /*020c*/ 	.short	0x0100
        /*020e*/ 	.byte	0x05
	.zero		1


	//   ....[18]....
        /*0210*/ 	.word	0x00000a00
        /*0214*/ 	.word	0x000000ff
        /*0218*/ 	.word	0x00000088
        /*021c*/ 	.short	0x0100
        /*021e*/ 	.byte	0x05
	.zero		1


	//   ....[19]....
        /*0220*/ 	.word	0x00000a10
        /*0224*/ 	.word	0x000000ff
        /*0228*/ 	.word	0x00000098
        /*022c*/ 	.short	0x0100
        /*022e*/ 	.byte	0x05
	.zero		1


	//   ....[20]....
        /*0230*/ 	.word	0x00000b40
        /*0234*/ 	.word	0x000000ff
        /*0238*/ 	.word	0x000000a0
        /*023c*/ 	.short	0x0100
        /*023e*/ 	.byte	0x07
	.zero		1


	//   ....[21]....
        /*0240*/ 	.word	0x00000b50
        /*0244*/ 	.word	0x000000ff
        /*0248*/ 	.word	0x000000c0
        /*024c*/ 	.short	0x0100
        /*024e*/ 	.byte	0x07
	.zero		1


	//   ....[22]....
        /*0250*/ 	.word	0x00000b60
        /*0254*/ 	.word	0x000000ff
        /*0258*/ 	.word	0x000000a8
        /*025c*/ 	.short	0x0100
        /*025e*/ 	.byte	0x07
	.zero		1


	//   ....[23]....
        /*0260*/ 	.word	0x00000b70
        /*0264*/ 	.word	0x000000ff
        /*0268*/ 	.word	0x000000c8
        /*026c*/ 	.short	0x0100
        /*026e*/ 	.byte	0x07
	.zero		1


	//   ....[24]....
        /*0270*/ 	.word	0x00000b80
        /*0274*/ 	.word	0x000000ff
        /*0278*/ 	.word	0x000000b0
        /*027c*/ 	.short	0x0100
        /*027e*/ 	.byte	0x07
	.zero		1


	//   ....[25]....
        /*0280*/ 	.word	0x00000b90
        /*0284*/ 	.word	0x000000ff
        /*0288*/ 	.word	0x000000d0
        /*028c*/ 	.short	0x0100
        /*028e*/ 	.byte	0x07
	.zero		1


	//   ....[26]....
        /*0290*/ 	.word	0x00000ba0
        /*0294*/ 	.word	0x000000ff
        /*0298*/ 	.word	0x000000b8
        /*029c*/ 	.short	0x0100
        /*029e*/ 	.byte	0x07
	.zero		1


	//   ....[27]....
        /*02a0*/ 	.word	0x00000bb0
        /*02a4*/ 	.word	0x000000ff
        /*02a8*/ 	.word	0x000000d8
        /*02ac*/ 	.short	0x0100
        /*02ae*/ 	.byte	0x07
	.zero		1


	//   ....[28]....
        /*02b0*/ 	.word	0x00000ca0
        /*02b4*/ 	.word	0x000000ff
        /*02b8*/ 	.word	0x000000e0
        /*02bc*/ 	.short	0x0100
        /*02be*/ 	.byte	0x05
	.zero		1


	//   ....[29]....
        /*02c0*/ 	.word	0x00000cb0
        /*02c4*/ 	.word	0x000000ff
        /*02c8*/ 	.word	0x000000f0
        /*02cc*/ 	.short	0x0100
        /*02ce*/ 	.byte	0x05
	.zero		1


	//   ....[30]....
        /*02d0*/ 	.word	0x00000cc0
        /*02d4*/ 	.word	0x000000ff
        /*02d8*/ 	.word	0x000000e8
        /*02dc*/ 	.short	0x0100
        /*02de*/ 	.byte	0x05
	.zero		1


	//   ....[31]....
        /*02e0*/ 	.word	0x00000cd0
        /*02e4*/ 	.word	0x000000ff
        /*02e8*/ 	.word	0x000000f8
        /*02ec*/ 	.short	0x0100
        /*02ee*/ 	.byte	0x05
	.zero		1


	//   ....[32]....
        /*02f0*/ 	.word	0x000015a0
        /*02f4*/ 	.word	0x00000002
        /*02f8*/ 	.word	0x000000f0
        /*02fc*/ 	.short	0x010a
        /*02fe*/ 	.byte	0xff
	.zero		1


	//   ....[33]....
        /*0300*/ 	.word	0x000015d0
        /*0304*/ 	.word	0x00000002
        /*0308*/ 	.word	0x000000e0
        /*030c*/ 	.short	0x0101
        /*030e*/ 	.byte	0xff
	.zero		1


	//   ....[34]....
        /*0310*/ 	.word	0x000016a0
        /*0314*/ 	.word	0x000000ff
        /*0318*/ 	.word	0x00000020
        /*031c*/ 	.short	0x010a
        /*031e*/ 	.byte	0x08
	.zero		1


	//   ....[35]....
        /*0320*/ 	.word	0x00001740
        /*0324*/ 	.word	0x000000ff
        /*0328*/ 	.word	0x00000020
        /*032c*/ 	.short	0x010a
        /*032e*/ 	.byte	0x21
	.zero		1


	//   ....[36]....
        /*0330*/ 	.word	0x00001890
        /*0334*/ 	.word	0x000000ff
        /*0338*/ 	.word	0x00000020
        /*033c*/ 	.short	0x010a
        /*033e*/ 	.byte	0x08
	.zero		1


	//   ....[37]....
        /*0340*/ 	.word	0x00001a60
        /*0344*/ 	.word	0x000000ff
        /*0348*/ 	.word	0x00000078
        /*034c*/ 	.short	0x0101
        /*034e*/ 	.byte	0x04
	.zero		1


	//   ....[38]....
        /*0350*/ 	.word	0x00001a80
        /*0354*/ 	.word	0x000000ff
        /*0358*/ 	.word	0x00000020
        /*035c*/ 	.short	0x010a
        /*035e*/ 	.byte	0x08
	.zero		1


	//   ....[39]....
        /*0360*/ 	.word	0x00001b00
        /*0364*/ 	.word	0x000000ff
        /*0368*/ 	.word	0x00000020
        /*036c*/ 	.short	0x010a
        /*036e*/ 	.byte	0x21
	.zero		1


	//   ....[40]....
        /*0370*/ 	.word	0x00001c50
        /*0374*/ 	.word	0x000000ff
        /*0378*/ 	.word	0x00000020
        /*037c*/ 	.short	0x010a
        /*037e*/ 	.byte	0x08
	.zero		1


	//   ....[41]....
        /*0380*/ 	.word	0x00001e30
        /*0384*/ 	.word	0x00000002
        /*0388*/ 	.word	0x00000080
        /*038c*/ 	.short	0x010a
        /*038e*/ 	.byte	0xff
	.zero		1


	//   ....[42]....
        /*0390*/ 	.word	0x00001ef0
        /*0394*/ 	.word	0x00000002
        /*0398*/ 	.word	0x00000000
        /*039c*/ 	.short	0x0101
        /*039e*/ 	.byte	0xff
	.zero		1


	//   ....[43]....
        /*03a0*/ 	.word	0x00002450
        /*03a4*/ 	.word	0x000000ff
        /*03a8*/ 	.word	0x00000000
        /*03ac*/ 	.short	0x010a
        /*03ae*/ 	.byte	0x05
	.zero		1


	//   ....[44]....
        /*03b0*/ 	.word	0x000024e0
        /*03b4*/ 	.word	0x000000ff
        /*03b8*/ 	.word	0x00000000
        /*03bc*/ 	.short	0x010a
        /*03be*/ 	.byte	0x05
	.zero		1


	//   ....[45]....
        /*03c0*/ 	.word	0x00002570
        /*03c4*/ 	.word	0x000000ff
        /*03c8*/ 	.word	0x00000000
        /*03cc*/ 	.short	0x010a
        /*03ce*/ 	.byte	0x05
	.zero		1


	//   ....[46]....
        /*03d0*/ 	.word	0x00002610
        /*03d4*/ 	.word	0x00000000
        /*03d8*/ 	.word	0x00000000
        /*03dc*/ 	.short	0x010a
        /*03de*/ 	.byte	0xff
	.zero		1


	//   ....[47]....
        /*03e0*/ 	.word	0x00002730
        /*03e4*/ 	.word	0x00000000
        /*03e8*/ 	.word	0x000000e0
        /*03ec*/ 	.short	0x010a
        /*03ee*/ 	.byte	0xff
	.zero		1


	//   ....[48]....
        /*03f0*/ 	.word	0x000027a0
        /*03f4*/ 	.word	0x00000000
        /*03f8*/ 	.word	0x00000000
        /*03fc*/ 	.short	0x0101
        /*03fe*/ 	.byte	0xff
	.zero		1


	//   ....[49]....
        /*0400*/ 	.word	0x000027c0
        /*0404*/ 	.word	0x000000ff
        /*0408*/ 	.word	0x00000090
        /*040c*/ 	.short	0x010a
        /*040e*/ 	.byte	0x05
	.zero		1


	//   ....[50]....
        /*0410*/ 	.word	0x000028e0
        /*0414*/ 	.word	0x00000000
        /*0418*/ 	.word	0x00000080
        /*041c*/ 	.short	0x010a
        /*041e*/ 	.byte	0xff
	.zero		1


	//   ....[51]....
        /*0420*/ 	.word	0x000029e0
        /*0424*/ 	.word	0x00000000
        /*0428*/ 	.word	0x00000000
        /*042c*/ 	.short	0x0101
        /*042e*/ 	.byte	0xff
	.zero		1


	//   ....[52]....
        /*0430*/ 	.word	0x00002a70
        /*0434*/ 	.word	0x000000ff
        /*0438*/ 	.word	0x00000090
        /*043c*/ 	.short	0x0106
        /*043e*/ 	.byte	0x05
	.zero		1


	//   ....[53]....
        /*0440*/ 	.word	0x00002a90
        /*0444*/ 	.word	0x000000ff
        /*0448*/ 	.word	0x00000090
        /*044c*/ 	.short	0x010a
        /*044e*/ 	.byte	0x05
	.zero		1


	//   ....[54]....
        /*0450*/ 	.word	0x00002b20
        /*0454*/ 	.word	0x000000ff
        /*0458*/ 	.word	0x00000090
        /*045c*/ 	.short	0x0106
        /*045e*/ 	.byte	0x04
	.zero		1


	//   ....[55]....
        /*0460*/ 	.word	0x00002b60
        /*0464*/ 	.word	0x00000000
        /*0468*/ 	.word	0x00000090
        /*046c*/ 	.short	0x010a
        /*046e*/ 	.byte	0xff
	.zero		1


	//   ....[56]....
        /*0470*/ 	.word	0x00003120
        /*0474*/ 	.word	0x00000000
        /*0478*/ 	.word	0x00000080
        /*047c*/ 	.short	0x010a
        /*047e*/ 	.byte	0xff
	.zero		1


	//   ....[57]....
        /*0480*/ 	.word	0x00003220
        /*0484*/ 	.word	0x00000003
        /*0488*/ 	.word	0x00000000
        /*048c*/ 	.short	0x0101
        /*048e*/ 	.byte	0xff
	.zero		1


	//   ....[58]....
        /*0490*/ 	.word	0x00003230
        /*0494*/ 	.word	0x000000ff
        /*0498*/ 	.word	0x00000000
        /*049c*/ 	.short	0x010a
        /*049e*/ 	.byte	0x07
	.zero		1


	//   ....[59]....
        /*04a0*/ 	.word	0x00003260
        /*04a4*/ 	.word	0x000000ff
        /*04a8*/ 	.word	0x000000c0
        /*04ac*/ 	.short	0x010a
        /*04ae*/ 	.byte	0x06
	.zero		1


	//   ....[60]....
        /*04b0*/ 	.word	0x00003330
        /*04b4*/ 	.word	0x000000ff
        /*04b8*/ 	.word	0x00000000
        /*04bc*/ 	.short	0x010a
        /*04be*/ 	.byte	0x0b
	.zero		1


	//   ....[61]....
        /*04c0*/ 	.word	0x00003460
        /*04c4*/ 	.word	0x000000ff
        /*04c8*/ 	.word	0x00000000
        /*04cc*/ 	.short	0x010a
        /*04ce*/ 	.byte	0x22
	.zero		1


	//   ....[62]....
        /*04d0*/ 	.word	0x00003840
        /*04d4*/ 	.word	0x000000ff
        /*04d8*/ 	.word	0x00000000
        /*04dc*/ 	.short	0x010a
        /*04de*/ 	.byte	0x06
	.zero		1


	//   ....[63]....
        /*04e0*/ 	.word	0x000038d0
        /*04e4*/ 	.word	0x000000ff
        /*04e8*/ 	.word	0x00000000
        /*04ec*/ 	.short	0x010a
        /*04ee*/ 	.byte	0x06
	.zero		1


	//   ....[64]....
        /*04f0*/ 	.word	0x00003960
        /*04f4*/ 	.word	0x000000ff
        /*04f8*/ 	.word	0x00000000
        /*04fc*/ 	.short	0x010a
        /*04fe*/ 	.byte	0x06
	.zero		1


	//   ....[65]....
        /*0500*/ 	.word	0x000039f0
        /*0504*/ 	.word	0x000000ff
        /*0508*/ 	.word	0x00000000
        /*050c*/ 	.short	0x010a
        /*050e*/ 	.byte	0x07
	.zero		1


	//   ....[66]....
        /*0510*/ 	.word	0x00003e30
        /*0514*/ 	.word	0x00000000
        /*0518*/ 	.word	0x00000080
        /*051c*/ 	.short	0x010a
        /*051e*/ 	.byte	0xff
	.zero		1


	//   ....[67]....
        /*0520*/ 	.word	0x00003ef0
        /*0524*/ 	.word	0x00000000
        /*0528*/ 	.word	0x00000000
        /*052c*/ 	.short	0x0101
        /*052e*/ 	.byte	0xff
	.zero		1


	//   ....[68]....
        /*0530*/ 	.word	0x00004210
        /*0534*/ 	.word	0x000000ff
        /*0538*/ 	.word	0x00000078
        /*053c*/ 	.short	0x010a
        /*053e*/ 	.byte	0x07
	.zero		1


	//   ....[69]....
        /*0540*/ 	.word	0x00004430
        /*0544*/ 	.word	0x000000ff
        /*0548*/ 	.word	0x00000058
        /*054c*/ 	.short	0x010a
        /*054e*/ 	.byte	0x0f
	.zero		1


	//   ....[70]....
        /*0550*/ 	.word	0x00004630
        /*0554*/ 	.word	0x000000ff
        /*0558*/ 	.word	0x00000040
        /*055c*/ 	.short	0x010b
        /*055e*/ 	.byte	0x0f
	.zero		1


	//   ....[71]....
        /*0560*/ 	.word	0x00004680
        /*0564*/ 	.word	0x000000ff
        /*0568*/ 	.word	0x00000000
        /*056c*/ 	.short	0x0101
        /*056e*/ 	.byte	0x10
	.zero		1


	//   ....[72]....
        /*0570*/ 	.word	0x000046c0
        /*0574*/ 	.word	0x000000ff
        /*0578*/ 	.word	0x00000058
        /*057c*/ 	.short	0x010a
        /*057e*/ 	.byte	0x0d
	.zero		1


	//   ....[73]....
        /*0580*/ 	.word	0x00004900
        /*0584*/ 	.word	0x000000ff
        /*0588*/ 	.word	0x00000040
        /*058c*/ 	.short	0x010b
        /*058e*/ 	.byte	0x0d
	.zero		1


	//   ....[74]....
        /*0590*/ 	.word	0x00004970
        /*0594*/ 	.word	0x000000ff
        /*0598*/ 	.word	0x00000000
        /*059c*/ 	.short	0x0101
        /*059e*/ 	.byte	0x0f
	.zero		1


	//   ....[75]....
        /*05a0*/ 	.word	0x000049c0
        /*05a4*/ 	.word	0x000000ff
        /*05a8*/ 	.word	0x00000000
        /*05ac*/ 	.short	0x010a
        /*05ae*/ 	.byte	0x04
	.zero		1


	//   ....[76]....
        /*05b0*/ 	.word	0x00004a50
        /*05b4*/ 	.word	0x000000ff
        /*05b8*/ 	.word	0x00000000
        /*05bc*/ 	.short	0x010a
        /*05be*/ 	.byte	0x04
	.zero		1


	//   ....[77]....
        /*05c0*/ 	.word	0x00004af0
        /*05c4*/ 	.word	0x00000000
        /*05c8*/ 	.word	0x00000000
        /*05cc*/ 	.short	0x010a
        /*05ce*/ 	.byte	0xff
	.zero		1


	//   ....[78]....
        /*05d0*/ 	.word	0x00004e30
        /*05d4*/ 	.word	0x00000000
        /*05d8*/ 	.word	0x00000080
        /*05dc*/ 	.short	0x010a
        /*05de*/ 	.byte	0xff
	.zero		1


	//   ....[79]....
        /*05e0*/ 	.word	0x00004f40
        /*05e4*/ 	.word	0x00000000
        /*05e8*/ 	.word	0x00000000
        /*05ec*/ 	.short	0x0101
        /*05ee*/ 	.byte	0xff
	.zero		1


	//   ....[80]....
        /*05f0*/ 	.word	0x000059e0
        /*05f4*/ 	.word	0x00000000
        /*05f8*/ 	.word	0x00000040
        /*05fc*/ 	.short	0x010a
        /*05fe*/ 	.byte	0xff
	.zero		1


	//   ....[81]....
        /*0600*/ 	.word	0x00005a50
        /*0604*/ 	.word	0x00000049
        /*0608*/ 	.word	0x000000a0
        /*060c*/ 	.short	0x010a
        /*060e*/ 	.byte	0xff
	.zero		1


	//   ....[82]....
        /*0610*/ 	.word	0x00005b40
        /*0614*/ 	.word	0x00000000
        /*0618*/ 	.word	0x00000040
        /*061c*/ 	.short	0x010a
        /*061e*/ 	.byte	0xff
	.zero		1


	//   ....[83]....
        /*0620*/ 	.word	0x00005c70
        /*0624*/ 	.word	0x00000049
        /*0628*/ 	.word	0x000000a0
        /*062c*/ 	.short	0x010a
        /*062e*/ 	.byte	0xff
	.zero		1


	//   ....[84]....
        /*0630*/ 	.word	0x00006780
        /*0634*/ 	.word	0x00000000
        /*0638*/ 	.word	0x00000000
        /*063c*/ 	.short	0x0101
        /*063e*/ 	.byte	0xff
	.zero		1


	//   ....[85]....
        /*0640*/ 	.word	0x00006790
        /*0644*/ 	.word	0x00000002
        /*0648*/ 	.word	0x00000040
        /*064c*/ 	.short	0x010a
        /*064e*/ 	.byte	0xff
	.zero		1


	//   ....[86]....
        /*0650*/ 	.word	0x00006860
        /*0654*/ 	.word	0x00000002
        /*0658*/ 	.word	0x00000040
        /*065c*/ 	.short	0x010a
        /*065e*/ 	.byte	0xff
	.zero		1


	//   ....[87]....
        /*0660*/ 	.word	0x00006bd0
        /*0664*/ 	.word	0x000000ff
        /*0668*/ 	.word	0x00000000
        /*066c*/ 	.short	0x0101
        /*066e*/ 	.byte	0x05
	.zero		1


	//   ....[88]....
        /*0670*/ 	.word	0x00007500
        /*0674*/ 	.word	0x00000000
        /*0678*/ 	.word	0x00000000
        /*067c*/ 	.short	0x0101
        /*067e*/ 	.byte	0xff
	.zero		1


	//   ....[89]....
        /*0680*/ 	.word	0x00007770
        /*0684*/ 	.word	0x000000ff
        /*0688*/ 	.word	0x00000000
        /*068c*/ 	.short	0x0101
        /*068e*/ 	.byte	0x04
	.zero		1


	//   ....[90]....
        /*0690*/ 	.word	0x00007790
        /*0694*/ 	.word	0x00000002
        /*0698*/ 	.word	0x000000f0
        /*069c*/ 	.short	0x010a
        /*069e*/ 	.byte	0xff
	.zero		1


	//   ....[91]....
        /*06a0*/ 	.word	0x000077f0
        /*06a4*/ 	.word	0x00000002
        /*06a8*/ 	.word	0x00000020
        /*06ac*/ 	.short	0x010a
        /*06ae*/ 	.byte	0xff
	.zero		1


	//   ....[92]....
        /*06b0*/ 	.word	0x00007850
        /*06b4*/ 	.word	0x00000002
        /*06b8*/ 	.word	0x00000020
        /*06bc*/ 	.short	0x010a
        /*06be*/ 	.byte	0xff
	.zero		1


	//   ....[93]....
        /*06c0*/ 	.word	0x000078a0
        /*06c4*/ 	.word	0x00000002
        /*06c8*/ 	.word	0x00000080
        /*06cc*/ 	.short	0x010a
        /*06ce*/ 	.byte	0xff
	.zero		1


	//   ....[94]....
        /*06d0*/ 	.word	0x00007900
        /*06d4*/ 	.word	0x00000000
        /*06d8*/ 	.word	0x00000000
        /*06dc*/ 	.short	0x010a
        /*06de*/ 	.byte	0xff
	.zero		1


	//   ....[95]....
        /*06e0*/ 	.word	0x00007960
        /*06e4*/ 	.word	0x00000000
        /*06e8*/ 	.word	0x00000000
        /*06ec*/ 	.short	0x010a
        /*06ee*/ 	.byte	0xff
	.zero		1


	//   ....[96]....
        /*06f0*/ 	.word	0x000079c0
        /*06f4*/ 	.word	0x00000000
        /*06f8*/ 	.word	0x00000000
        /*06fc*/ 	.short	0x010a
        /*06fe*/ 	.byte	0xff
	.zero		1


	//   ....[97]....
        /*0700*/ 	.word	0x00007a10
        /*0704*/ 	.word	0x00000000
        /*0708*/ 	.word	0x000000e0
        /*070c*/ 	.short	0x010a
        /*070e*/ 	.byte	0xff
	.zero		1


	//   ....[98]....
        /*0710*/ 	.word	0x00007a70
        /*0714*/ 	.word	0x00000000
        /*0718*/ 	.word	0x00000090
        /*071c*/ 	.short	0x010a
        /*071e*/ 	.byte	0xff
	.zero		1


	//   ....[99]....
        /*0720*/ 	.word	0x00007ac0
        /*0724*/ 	.word	0x00000000
        /*0728*/ 	.word	0x00000080
        /*072c*/ 	.short	0x010a
        /*072e*/ 	.byte	0xff
	.zero		1


	//   ....[100]....
        /*0730*/ 	.word	0x00007b20
        /*0734*/ 	.word	0x00000000
        /*0738*/ 	.word	0x00000090
        /*073c*/ 	.short	0x010a
        /*073e*/ 	.byte	0xff
	.zero		1


	//   ....[101]....
        /*0740*/ 	.word	0x00007b70
        /*0744*/ 	.word	0x00000000
        /*0748*/ 	.word	0x00000080
        /*074c*/ 	.short	0x010a
        /*074e*/ 	.byte	0xff
	.zero		1


	//   ....[102]....
        /*0750*/ 	.word	0x00007bd0
        /*0754*/ 	.word	0x00000002
        /*0758*/ 	.word	0x000000c0
        /*075c*/ 	.short	0x010a
        /*075e*/ 	.byte	0xff
	.zero		1


	//   ....[103]....
        /*0760*/ 	.word	0x00007c30
        /*0764*/ 	.word	0x00000000
        /*0768*/ 	.word	0x00000000
        /*076c*/ 	.short	0x010a
        /*076e*/ 	.byte	0xff
	.zero		1


	//   ....[104]....
        /*0770*/ 	.word	0x00007c90
        /*0774*/ 	.word	0x00000000
        /*0778*/ 	.word	0x00000000
        /*077c*/ 	.short	0x010a
        /*077e*/ 	.byte	0xff
	.zero		1


	//   ....[105]....
        /*0780*/ 	.word	0x00007cf0
        /*0784*/ 	.word	0x00000000
        /*0788*/ 	.word	0x00000000
        /*078c*/ 	.short	0x010a
        /*078e*/ 	.byte	0xff
	.zero		1


	//   ....[106]....
        /*0790*/ 	.word	0x00007d50
        /*0794*/ 	.word	0x00000000
        /*0798*/ 	.word	0x00000000
        /*079c*/ 	.short	0x010a
        /*079e*/ 	.byte	0xff
	.zero		1


	//   ....[107]....
        /*07a0*/ 	.word	0x00007db0
        /*07a4*/ 	.word	0x00000000
        /*07a8*/ 	.word	0x00000000
        /*07ac*/ 	.short	0x010a
        /*07ae*/ 	.byte	0xff
	.zero		1


	//   ....[108]....
        /*07b0*/ 	.word	0x00007e00
        /*07b4*/ 	.word	0x00000000
        /*07b8*/ 	.word	0x00000080
        /*07bc*/ 	.short	0x010a
        /*07be*/ 	.byte	0xff
	.zero		1


	//   ....[109]....
        /*07c0*/ 	.word	0x00007e60
        /*07c4*/ 	.word	0x00000000
        /*07c8*/ 	.word	0x00000078
        /*07cc*/ 	.short	0x010a
        /*07ce*/ 	.byte	0xff
	.zero		1


	//   ....[110]....
        /*07d0*/ 	.word	0x00007ec0
        /*07d4*/ 	.word	0x00000000
        /*07d8*/ 	.word	0x00000058
        /*07dc*/ 	.short	0x010a
        /*07de*/ 	.byte	0xff
	.zero		1


	//   ....[111]....
        /*07e0*/ 	.word	0x00007f20
        /*07e4*/ 	.word	0x00000000
        /*07e8*/ 	.word	0x00000058
        /*07ec*/ 	.short	0x010a
        /*07ee*/ 	.byte	0xff
	.zero		1


	//   ....[112]....
        /*07f0*/ 	.word	0x00007f80
        /*07f4*/ 	.word	0x00000000
        /*07f8*/ 	.word	0x00000000
        /*07fc*/ 	.short	0x010a
        /*07fe*/ 	.byte	0xff
	.zero		1


	//   ....[113]....
        /*0800*/ 	.word	0x00007fe0
        /*0804*/ 	.word	0x00000000
        /*0808*/ 	.word	0x00000000
        /*080c*/ 	.short	0x010a
        /*080e*/ 	.byte	0xff
	.zero		1


	//   ....[114]....
        /*0810*/ 	.word	0x00008030
        /*0814*/ 	.word	0x00000000
        /*0818*/ 	.word	0x00000080
        /*081c*/ 	.short	0x010a
        /*081e*/ 	.byte	0xff
	.zero		1


	//   ....[115]....
        /*0820*/ 	.word	0x00008080
        /*0824*/ 	.word	0x00000000
        /*0828*/ 	.word	0x00000040
        /*082c*/ 	.short	0x010a
        /*082e*/ 	.byte	0xff
	.zero		1


	//   ....[116]....
        /*0830*/ 	.word	0x000080d0
        /*0834*/ 	.word	0x00000049
        /*0838*/ 	.word	0x000000a0
        /*083c*/ 	.short	0x010a
        /*083e*/ 	.byte	0xff
	.zero		1


	//   ....[117]....
        /*0840*/ 	.word	0x00008120
        /*0844*/ 	.word	0x00000002
        /*0848*/ 	.word	0x00000040
        /*084c*/ 	.short	0x010a
        /*084e*/ 	.byte	0xff
	.zero		1


	//----- nvinfo : EIATTR_NUM_MBARRIERS
	.align		4
.L_47:
        /*0850*/ 	.byte	0x03, 0x38
        /*0852*/ 	.short	0x0020


	//----- nvinfo : EIATTR_EXIT_INSTR_OFFSETS
	.align		4
        /*0854*/ 	.byte	0x04, 0x1c
        /*0856*/ 	.short	(.L_49 - .L_48)


	//   ....[0]....
.L_48:
        /*0858*/ 	.word	0x00002640


	//   ....[1]....
        /*085c*/ 	.word	0x00002b30


	//   ....[2]....
        /*0860*/ 	.word	0x00002b90


	//   ....[3]....
        /*0864*/ 	.word	0x00003c50


	//   ....[4]....
        /*0868*/ 	.word	0x00004b20


	//   ....[5]....
        /*086c*/ 	.word	0x00004b60


	//   ....[6]....
        /*0870*/ 	.word	0x00007660


	//   ....[7]....
        /*0874*/ 	.word	0x000076e0


	//   ....[8]....
        /*0878*/ 	.word	0x00007710


	//   ....[9]....
        /*087c*/ 	.word	0x00007780


	//----- nvinfo : EIATTR_MAX_THREADS
	.align		4
.L_49:
        /*0880*/ 	.byte	0x04, 0x05
        /*0882*/ 	.short	(.L_51 - .L_50)
.L_50:
        /*0884*/ 	.word	0x00000100
        /*0888*/ 	.word	0x00000001
        /*088c*/ 	.word	0x00000001


	//----- nvinfo : EIATTR_CRS_STACK_SIZE
	.align		4
.L_51:
        /*0890*/ 	.byte	0x04, 0x1e
        /*0892*/ 	.short	(.L_53 - .L_52)
.L_52:
        /*0894*/ 	.word	0x00000000


	//----- nvinfo : EIATTR_CBANK_PARAM_SIZE
	.align		4
.L_53:
        /*0898*/ 	.byte	0x03, 0x19
        /*089a*/ 	.short	0x0800


	//----- nvinfo : EIATTR_PARAM_CBANK
	.align		4
        /*089c*/ 	.byte	0x04, 0x0a
        /*089e*/ 	.short	(.L_55 - .L_54)
	.align		4
.L_54:
        /*08a0*/ 	.word	index@(.nv.constant0._ZN7cutlass13device_kernelINS_4gemm6kernel13GemmUniversalIN4cute5tupleIJiiiiEEENS1_10collective13CollectiveMmaINS1_35MainloopSm100TmaUmmaWarpSpecializedILi4ELi2ELi4ENS5_IJNS4_1CILi1EEESB_SB_EEEEENS5_IJNSA_ILi128EEENSA_ILi64EEESE_EEENS_10bfloat16_tENS5_IJlSB_lEEESH_SI_NS4_8TiledMMAINS4_8MMA_AtomIJNS4_20SM100_MMA_F16BF16_SSISH_SH_fLi128ELi64ELNS4_4UMMA5MajorE0ELSN_0ELNSM_7ScaleInE0ELSO_0EEEEEENS4_6LayoutISC_NS5_IJNSA_ILi0EEESS_SS_EEEEENS5_IJNS4_10UnderscoreESV_SV_EEEEENS4_13SM90_TMA_LOADENS4_14ComposedLayoutINS4_7SwizzleILi3ELi4ELi3EEENS4_18smem_ptr_flag_bitsILi16EEENSR_INS5_IJNSA_ILi8EEESF_EEENS5_IJSF_SB_EEEEEEEvNS4_8identityESY_S18_vS19_EENS_8epilogue10collective18CollectiveEpilogueINS1B_23Sm100TmaWarpSpecializedILi3ELi2ELi32ELb1ELb0EEEJSG_NS5_IJNSR_ISE_SB_EENSR_INSA_ILi32EEESB_EEEEESH_SI_SH_SI_NS1B_6fusion15FusionCallbacksIS1F_NS1K_17LinearCombinationISH_fSH_fLNS_15FloatRoundStyleE2EEESG_S1J_JEEENS4_5SM1004TMEM4LOAD26SM100_TMEM_LOAD_32dp32b32xESY_NSZ_INS10_ILi2ELi4ELi3EEES13_NSR_INS5_IJS14_S1H_EEENS5_IJS1H_SB_EEEEEEENS4_39AutoVectorizingCopyWithAssumedAlignmentILi128EEENS4_14SM90_TMA_STOREES1Y_S20_S20_EEEvvEEEEvNT_6ParamsE)
        /*08a4*/ 	.short	0x0380
        /*08a6*/ 	.short	0x0800


	//----- nvinfo : EIATTR_SW_WAR
	.align		4
.L_55:
        /*08a8*/ 	.byte	0x04, 0x36
        /*08aa*/ 	.short	(.L_57 - .L_56)
.L_56:
        /*08ac*/ 	.word	0x00000008
.L_57:


//--------------------- .nv.callgraph             --------------------------
	.section	.nv.callgraph,"",@"SHT_CUDA_CALLGRAPH"
	.align	4
	.sectionentsize	8
	.align		4
        /*0000*/ 	.word	0x00000000
	.align		4
        /*0004*/ 	.word	0xffffffff
	.align		4
        /*0008*/ 	.word	index@(_ZN7cutlass13device_kernelINS_4gemm6kernel13GemmUniversalIN4cute5tupleIJiiiiEEENS1_10collective13CollectiveMmaINS1_35MainloopSm100TmaUmmaWarpSpecializedILi4ELi2ELi4ENS5_IJNS4_1CILi1EEESB_SB_EEEEENS5_IJNSA_ILi128EEENSA_ILi64EEESE_EEENS_10bfloat16_tENS5_IJlSB_lEEESH_SI_NS4_8TiledMMAINS4_8MMA_AtomIJNS4_20SM100_MMA_F16BF16_SSISH_SH_fLi128ELi64ELNS4_4UMMA5MajorE0ELSN_0ELNSM_7ScaleInE0ELSO_0EEEEEENS4_6LayoutISC_NS5_IJNSA_ILi0EEESS_SS_EEEEENS5_IJNS4_10UnderscoreESV_SV_EEEEENS4_13SM90_TMA_LOADENS4_14ComposedLayoutINS4_7SwizzleILi3ELi4ELi3EEENS4_18smem_ptr_flag_bitsILi16EEENSR_INS5_IJNSA_ILi8EEESF_EEENS5_IJSF_SB_EEEEEEEvNS4_8identityESY_S18_vS19_EENS_8epilogue10collective18CollectiveEpilogueINS1B_23Sm100TmaWarpSpecializedILi3ELi2ELi32ELb1ELb0EEEJSG_NS5_IJNSR_ISE_SB_EENSR_INSA_ILi32EEESB_EEEEESH_SI_SH_SI_NS1B_6fusion15FusionCallbacksIS1F_NS1K_17LinearCombinationISH_fSH_fLNS_15FloatRoundStyleE2EEESG_S1J_JEEENS4_5SM1004TMEM4LOAD26SM100_TMEM_LOAD_32dp32b32xESY_NSZ_INS10_ILi2ELi4ELi3EEES13_NSR_INS5_IJS14_S1H_EEENS5_IJS1H_SB_EEEEEEENS4_39AutoVectorizingCopyWithAssumedAlignmentILi128EEENS4_14SM90_TMA_STOREES1Y_S20_S20_EEEvvEEEEvNT_6ParamsE)
	.align		4
        /*000c*/ 	.word	index@(__assertfail)
	.align		4
        /*0010*/ 	.word	0x00000000
	.align		4
        /*0014*/ 	.word	0xfffffffe
	.align		4
        /*0018*/ 	.word	0x00000000
	.align		4
        /*001c*/ 	.word	0xfffffffd
	.align		4
        /*0020*/ 	.word	0x00000000
	.align		4
        /*0024*/ 	.word	0xfffffffc


//--------------------- .nv.constant4             --------------------------
	.section	.nv.constant4,"a",@progbits
	.align	8
	.align		8
.nv.constant4:
        /*0000*/ 	.dword	__assertfail
	.align		8
        /*0008*/ 	.dword	__unnamed_1
	.align		8
        /*0010*/ 	.dword	__unnamed_2
	.align		8
        /*0018*/ 	.dword	_ZN40_INTERNAL_5a583a59_4_k_cu_0d9c3bb3_328904cuda3std3__45__cpo5beginE
	.align		8
        /*0020*/ 	.dword	_ZN40_INTERNAL_5a583a59_4_k_cu_0d9c3bb3_328904cuda3std3__45__cpo3endE
	.align		8
        /*0028*/ 	.dword	_ZN40_INTERNAL_5a583a59_4_k_cu_0d9c3bb3_328904cuda3std3__45__cpo6cbeginE
	.align		8
        /*0030*/ 	.dword	_ZN40_INTERNAL_5a583a59_4_k_cu_0d9c3bb3_328904cuda3std3__45__cpo4cendE
	.align		8
        /*0038*/ 	.dword	_ZN40_INTERNAL_5a583a59_4_k_cu_0d9c3bb3_328904cuda3std3__442_GLOBAL__N__5a583a59_4_k_cu_0d9c3bb3_328906ignoreE
	.align		8
        /*0040*/ 	.dword	_ZN40_INTERNAL_5a583a59_4_k_cu_0d9c3bb3_328904cuda3std3__419piecewise_constructE
	.align		8
        /*0048*/ 	.dword	_ZN40_INTERNAL_5a583a59_4_k_cu_0d9c3bb3_328904cuda3std3__48in_placeE
	.align		8
        /*0050*/ 	.dword	_ZN40_INTERNAL_5a583a59_4_k_cu_0d9c3bb3_328904cuda3std6ranges3__45__cpo4swapE
	.align		8
        /*0058*/ 	.dword	_ZN40_INTERNAL_5a583a59_4_k_cu_0d9c3bb3_328904cuda3std6ranges3__45__cpo9iter_moveE
	.align		8
        /*0060*/ 	.dword	_ZN40_INTERNAL_5a583a59_4_k_cu_0d9c3bb3_328904cute7productE
	.align		8
        /*0068*/ 	.dword	_ZN40_INTERNAL_5a583a59_4_k_cu_0d9c3bb3_328904cute1_E
	.align		8
        /*0070*/ 	.dword	$str$25
	.align		8
        /*0078*/ 	.dword	$str$26
	.align		8
        /*0080*/ 	.dword	$str$27
	.align		8
        /*0088*/ 	.dword	$str$28


//--------------------- .text._ZN7cutlass13device_kernelINS_4gemm6kernel13GemmUniversalIN4cute5tupleIJiiiiEEENS1_10collective13CollectiveMmaINS1_35MainloopSm100TmaUmmaWarpSpecializedILi4ELi2ELi4ENS5_IJNS4_1CILi1EEESB_SB_EEEEENS5_IJNSA_ILi128EEENSA_ILi64EEESE_EEENS_10bfloat16_tENS5_IJlSB_lEEESH_SI_NS4_8TiledMMAINS4_8MMA_AtomIJNS4_20SM100_MMA_F16BF16_SSISH_SH_fLi128ELi64ELNS4_4UMMA5MajorE0ELSN_0ELNSM_7ScaleInE0ELSO_0EEEEEENS4_6LayoutISC_NS5_IJNSA_ILi0EEESS_SS_EEEEENS5_IJNS4_10UnderscoreESV_SV_EEEEENS4_13SM90_TMA_LOADENS4_14ComposedLayoutINS4_7SwizzleILi3ELi4ELi3EEENS4_18smem_ptr_flag_bitsILi16EEENSR_INS5_IJNSA_ILi8EEESF_EEENS5_IJSF_SB_EEEEEEEvNS4_8identityESY_S18_vS19_EENS_8epilogue10collective18CollectiveEpilogueINS1B_23Sm100TmaWarpSpecializedILi3ELi2ELi32ELb1ELb0EEEJSG_NS5_IJNSR_ISE_SB_EENSR_INSA_ILi32EEESB_EEEEESH_SI_SH_SI_NS1B_6fusion15FusionCallbacksIS1F_NS1K_17LinearCombinationISH_fSH_fLNS_15FloatRoundStyleE2EEESG_S1J_JEEENS4_5SM1004TMEM4LOAD26SM100_TMEM_LOAD_32dp32b32xESY_NSZ_INS10_ILi2ELi4ELi3EEES13_NSR_INS5_IJS14_S1H_EEENS5_IJS1H_SB_EEEEEEENS4_39AutoVectorizingCopyWithAssumedAlignmentILi128EEENS4_14SM90_TMA_STOREES1Y_S20_S20_EEEvvEEEEvNT_6ParamsE --------------------------
	.section	.text._ZN7cutlass13device_kernelINS_4gemm6kernel13GemmUniversalIN4cute5tupleIJiiiiEEENS1_10collective13CollectiveMmaINS1_35MainloopSm100TmaUmmaWarpSpecializedILi4ELi2ELi4ENS5_IJNS4_1CILi1EEESB_SB_EEEEENS5_IJNSA_ILi128EEENSA_ILi64EEESE_EEENS_10bfloat16_tENS5_IJlSB_lEEESH_SI_NS4_8TiledMMAINS4_8MMA_AtomIJNS4_20SM100_MMA_F16BF16_SSISH_SH_fLi128ELi64ELNS4_4UMMA5MajorE0ELSN_0ELNSM_7ScaleInE0ELSO_0EEEEEENS4_6LayoutISC_NS5_IJNSA_ILi0EEESS_SS_EEEEENS5_IJNS4_10UnderscoreESV_SV_EEEEENS4_13SM90_TMA_LOADENS4_14ComposedLayoutINS4_7SwizzleILi3ELi4ELi3EEENS4_18smem_ptr_flag_bitsILi16EEENSR_INS5_IJNSA_ILi8EEESF_EEENS5_IJSF_SB_EEEEEEEvNS4_8identityESY_S18_vS19_EENS_8epilogue10collective18CollectiveEpilogueINS1B_23Sm100TmaWarpSpecializedILi3ELi2ELi32ELb1ELb0EEEJSG_NS5_IJNSR_ISE_SB_EENSR_INSA_ILi32EEESB_EEEEESH_SI_SH_SI_NS1B_6fusion15FusionCallbacksIS1F_NS1K_17LinearCombinationISH_fSH_fLNS_15FloatRoundStyleE2EEESG_S1J_JEEENS4_5SM1004TMEM4LOAD26SM100_TMEM_LOAD_32dp32b32xESY_NSZ_INS10_ILi2ELi4ELi3EEES13_NSR_INS5_IJS14_S1H_EEENS5_IJS1H_SB_EEEEEEENS4_39AutoVectorizingCopyWithAssumedAlignmentILi128EEENS4_14SM90_TMA_STOREES1Y_S20_S20_EEEvvEEEEvNT_6ParamsE,"ax",@progbits
	.align	128
.text._ZN7cutlass13device_kernelINS_4gemm6kernel13GemmUniversalIN4cute5tupleIJiiiiEEENS1_10collective13CollectiveMmaINS1_35MainloopSm100TmaUmmaWarpSpecializedILi4ELi2ELi4ENS5_IJNS4_1CILi1EEESB_SB_EEEEENS5_IJNSA_ILi128EEENSA_ILi64EEESE_EEENS_10bfloat16_tENS5_IJlSB_lEEESH_SI_NS4_8TiledMMAINS4_8MMA_AtomIJNS4_20SM100_MMA_F16BF16_SSISH_SH_fLi128ELi64ELNS4_4UMMA5MajorE0ELSN_0ELNSM_7ScaleInE0ELSO_0EEEEEENS4_6LayoutISC_NS5_IJNSA_ILi0EEESS_SS_EEEEENS5_IJNS4_10UnderscoreESV_SV_EEEEENS4_13SM90_TMA_LOADENS4_14ComposedLayoutINS4_7SwizzleILi3ELi4ELi3EEENS4_18smem_ptr_flag_bitsILi16EEENSR_INS5_IJNSA_ILi8EEESF_EEENS5_IJSF_SB_EEEEEEEvNS4_8identityESY_S18_vS19_EENS_8epilogue10collective18CollectiveEpilogueINS1B_23Sm100TmaWarpSpecializedILi3ELi2ELi32ELb1ELb0EEEJSG_NS5_IJNSR_ISE_SB_EENSR_INSA_ILi32EEESB_EEEEESH_SI_SH_SI_NS1B_6fusion15FusionCallbacksIS1F_NS1K_17LinearCombinationISH_fSH_fLNS_15FloatRoundStyleE2EEESG_S1J_JEEENS4_5SM1004TMEM4LOAD26SM100_TMEM_LOAD_32dp32b32xESY_NSZ_INS10_ILi2ELi4ELi3EEES13_NSR_INS5_IJS14_S1H_EEENS5_IJS1H_SB_EEEEEEENS4_39AutoVectorizingCopyWithAssumedAlignmentILi128EEENS4_14SM90_TMA_STOREES1Y_S20_S20_EEEvvEEEEvNT_6ParamsE:
        .type           _ZN7cutlass13device_kernelINS_4gemm6kernel13GemmUniversalIN4cute5tupleIJiiiiEEENS1_10collective13CollectiveMmaINS1_35MainloopSm100TmaUmmaWarpSpecializedILi4ELi2ELi4ENS5_IJNS4_1CILi1EEESB_SB_EEEEENS5_IJNSA_ILi128EEENSA_ILi64EEESE_EEENS_10bfloat16_tENS5_IJlSB_lEEESH_SI_NS4_8TiledMMAINS4_8MMA_AtomIJNS4_20SM100_MMA_F16BF16_SSISH_SH_fLi128ELi64ELNS4_4UMMA5MajorE0ELSN_0ELNSM_7ScaleInE0ELSO_0EEEEEENS4_6LayoutISC_NS5_IJNSA_ILi0EEESS_SS_EEEEENS5_IJNS4_10UnderscoreESV_SV_EEEEENS4_13SM90_TMA_LOADENS4_14ComposedLayoutINS4_7SwizzleILi3ELi4ELi3EEENS4_18smem_ptr_flag_bitsILi16EEENSR_INS5_IJNSA_ILi8EEESF_EEENS5_IJSF_SB_EEEEEEEvNS4_8identityESY_S18_vS19_EENS_8epilogue10collective18CollectiveEpilogueINS1B_23Sm100TmaWarpSpecializedILi3ELi2ELi32ELb1ELb0EEEJSG_NS5_IJNSR_ISE_SB_EENSR_INSA_ILi32EEESB_EEEEESH_SI_SH_SI_NS1B_6fusion15FusionCallbacksIS1F_NS1K_17LinearCombinationISH_fSH_fLNS_15FloatRoundStyleE2EEESG_S1J_JEEENS4_5SM1004TMEM4LOAD26SM100_TMEM_LOAD_32dp32b32xESY_NSZ_INS10_ILi2ELi4ELi3EEES13_NSR_INS5_IJS14_S1H_EEENS5_IJS1H_SB_EEEEEEENS4_39AutoVectorizingCopyWithAssumedAlignmentILi128EEENS4_14SM90_TMA_STOREES1Y_S20_S20_EEEvvEEEEvNT_6ParamsE,@function
        .size           _ZN7cutlass13device_kernelINS_4gemm6kernel13GemmUniversalIN4cute5tupleIJiiiiEEENS1_10collective13CollectiveMmaINS1_35MainloopSm100TmaUmmaWarpSpecializedILi4ELi2ELi4ENS5_IJNS4_1CILi1EEESB_SB_EEEEENS5_IJNSA_ILi128EEENSA_ILi64EEESE_EEENS_10bfloat16_tENS5_IJlSB_lEEESH_SI_NS4_8TiledMMAINS4_8MMA_AtomIJNS4_20SM100_MMA_F16BF16_SSISH_SH_fLi128ELi64ELNS4_4UMMA5MajorE0ELSN_0ELNSM_7ScaleInE0ELSO_0EEEEEENS4_6LayoutISC_NS5_IJNSA_ILi0EEESS_SS_EEEEENS5_IJNS4_10UnderscoreESV_SV_EEEEENS4_13SM90_TMA_LOADENS4_14ComposedLayoutINS4_7SwizzleILi3ELi4ELi3EEENS4_18smem_ptr_flag_bitsILi16EEENSR_INS5_IJNSA_ILi8EEESF_EEENS5_IJSF_SB_EEEEEEEvNS4_8identityESY_S18_vS19_EENS_8epilogue10collective18CollectiveEpilogueINS1B_23Sm100TmaWarpSpecializedILi3ELi2ELi32ELb1ELb0EEEJSG_NS5_IJNSR_ISE_SB_EENSR_INSA_ILi32EEESB_EEEEESH_SI_SH_SI_NS1B_6fusion15FusionCallbacksIS1F_NS1K_17LinearCombinationISH_fSH_fLNS_15FloatRoundStyleE2EEESG_S1J_JEEENS4_5SM1004TMEM4LOAD26SM100_TMEM_LOAD_32dp32b32xESY_NSZ_INS10_ILi2ELi4ELi3EEES13_NSR_INS5_IJS14_S1H_EEENS5_IJS1H_SB_EEEEEEENS4_39AutoVectorizingCopyWithAssumedAlignmentILi128EEENS4_14SM90_TMA_STOREES1Y_S20_S20_EEEvvEEEEvNT_6ParamsE,(.L_x_154 - _ZN7cutlass13device_kernelINS_4gemm6kernel13GemmUniversalIN4cute5tupleIJiiiiEEENS1_10collective13CollectiveMmaINS1_35MainloopSm100TmaUmmaWarpSpecializedILi4ELi2ELi4ENS5_IJNS4_1CILi1EEESB_SB_EEEEENS5_IJNSA_ILi128EEENSA_ILi64EEESE_EEENS_10bfloat16_tENS5_IJlSB_lEEESH_SI_NS4_8TiledMMAINS4_8MMA_AtomIJNS4_20SM100_MMA_F16BF16_SSISH_SH_fLi128ELi64ELNS4_4UMMA5MajorE0ELSN_0ELNSM_7ScaleInE0ELSO_0EEEEEENS4_6LayoutISC_NS5_IJNSA_ILi0EEESS_SS_EEEEENS5_IJNS4_10UnderscoreESV_SV_EEEEENS4_13SM90_TMA_LOADENS4_14ComposedLayoutINS4_7SwizzleILi3ELi4ELi3EEENS4_18smem_ptr_flag_bitsILi16EEENSR_INS5_IJNSA_ILi8EEESF_EEENS5_IJSF_SB_EEEEEEEvNS4_8identityESY_S18_vS19_EENS_8epilogue10collective18CollectiveEpilogueINS1B_23Sm100TmaWarpSpecializedILi3ELi2ELi32ELb1ELb0EEEJSG_NS5_IJNSR_ISE_SB_EENSR_INSA_ILi32EEESB_EEEEESH_SI_SH_SI_NS1B_6fusion15FusionCallbacksIS1F_NS1K_17LinearCombinationISH_fSH_fLNS_15FloatRoundStyleE2EEESG_S1J_JEEENS4_5SM1004TMEM4LOAD26SM100_TMEM_LOAD_32dp32b32xESY_NSZ_INS10_ILi2ELi4ELi3EEES13_NSR_INS5_IJS14_S1H_EEENS5_IJS1H_SB_EEEEEEENS4_39AutoVectorizingCopyWithAssumedAlignmentILi128EEENS4_14SM90_TMA_STOREES1Y_S20_S20_EEEvvEEEEvNT_6ParamsE)
        .other          _ZN7cutlass13device_kernelINS_4gemm6kernel13GemmUniversalIN4cute5tupleIJiiiiEEENS1_10collective13CollectiveMmaINS1_35MainloopSm100TmaUmmaWarpSpecializedILi4ELi2ELi4ENS5_IJNS4_1CILi1EEESB_SB_EEEEENS5_IJNSA_ILi128EEENSA_ILi64EEESE_EEENS_10bfloat16_tENS5_IJlSB_lEEESH_SI_NS4_8TiledMMAINS4_8MMA_AtomIJNS4_20SM100_MMA_F16BF16_SSISH_SH_fLi128ELi64ELNS4_4UMMA5MajorE0ELSN_0ELNSM_7ScaleInE0ELSO_0EEEEEENS4_6LayoutISC_NS5_IJNSA_ILi0EEESS_SS_EEEEENS5_IJNS4_10UnderscoreESV_SV_EEEEENS4_13SM90_TMA_LOADENS4_14ComposedLayoutINS4_7SwizzleILi3ELi4ELi3EEENS4_18smem_ptr_flag_bitsILi16EEENSR_INS5_IJNSA_ILi8EEESF_EEENS5_IJSF_SB_EEEEEEEvNS4_8identityESY_S18_vS19_EENS_8epilogue10collective18CollectiveEpilogueINS1B_23Sm100TmaWarpSpecializedILi3ELi2ELi32ELb1ELb0EEEJSG_NS5_IJNSR_ISE_SB_EENSR_INSA_ILi32EEESB_EEEEESH_SI_SH_SI_NS1B_6fusion15FusionCallbacksIS1F_NS1K_17LinearCombinationISH_fSH_fLNS_15FloatRoundStyleE2EEESG_S1J_JEEENS4_5SM1004TMEM4LOAD26SM100_TMEM_LOAD_32dp32b32xESY_NSZ_INS10_ILi2ELi4ELi3EEES13_NSR_INS5_IJS14_S1H_EEENS5_IJS1H_SB_EEEEEEENS4_39AutoVectorizingCopyWithAssumedAlignmentILi128EEENS4_14SM90_TMA_STOREES1Y_S20_S20_EEEvvEEEEvNT_6ParamsE,@"STO_CUDA_ENTRY STV_DEFAULT"
_ZN7cutlass13device_kernelINS_4gemm6kernel13GemmUniversalIN4cute5tupleIJiiiiEEENS1_10collective13CollectiveMmaINS1_35MainloopSm100TmaUmmaWarpSpecializedILi4ELi2ELi4ENS5_IJNS4_1CILi1EEESB_SB_EEEEENS5_IJNSA_ILi128EEENSA_ILi64EEESE_EEENS_10bfloat16_tENS5_IJlSB_lEEESH_SI_NS4_8TiledMMAINS4_8MMA_AtomIJNS4_20SM100_MMA_F16BF16_SSISH_SH_fLi128ELi64ELNS4_4UMMA5MajorE0ELSN_0ELNSM_7ScaleInE0ELSO_0EEEEEENS4_6LayoutISC_NS5_IJNSA_ILi0EEESS_SS_EEEEENS5_IJNS4_10UnderscoreESV_SV_EEEEENS4_13SM90_TMA_LOADENS4_14ComposedLayoutINS4_7SwizzleILi3ELi4ELi3EEENS4_18smem_ptr_flag_bitsILi16EEENSR_INS5_IJNSA_ILi8EEESF_EEENS5_IJSF_SB_EEEEEEEvNS4_8identityESY_S18_vS19_EENS_8epilogue10collective18CollectiveEpilogueINS1B_23Sm100TmaWarpSpecializedILi3ELi2ELi32ELb1ELb0EEEJSG_NS5_IJNSR_ISE_SB_EENSR_INSA_ILi32EEESB_EEEEESH_SI_SH_SI_NS1B_6fusion15FusionCallbacksIS1F_NS1K_17LinearCombinationISH_fSH_fLNS_15FloatRoundStyleE2EEESG_S1J_JEEENS4_5SM1004TMEM4LOAD26SM100_TMEM_LOAD_32dp32b32xESY_NSZ_INS10_ILi2ELi4ELi3EEES13_NSR_INS5_IJS14_S1H_EEENS5_IJS1H_SB_EEEEEEENS4_39AutoVectorizingCopyWithAssumedAlignmentILi128EEENS4_14SM90_TMA_STOREES1Y_S20_S20_EEEvvEEEEvNT_6ParamsE:
[----:B------:R-:W1:Y:S01]  /*0000*/  LDC R1, c[0x0][0x37c] ;  /* 0x0000df00ff017b82 */ /* 0x000e620000000800 */
[----:B------:R-:W2:Y:S01]  /*0010*/  S2R R93, SR_TID.X ;  /* 0x00000000005d7919 */ /* 0x000ea20000002100 */
[----:B------:R-:W3:Y:S01]  /*0020*/  LDCU.64 UR4, c[0x0][0x890] ;  /* 0x00011200ff0477ac */ /* 0x000ee20008000a00 */
[----:B------:R-:W-:Y:S02]  /*0030*/  PRMT R88, RZ, 0x7610, R88 ;  /* 0x00007610ff587816 */ /* 0x000fe40000000058 */
[----:B------:R-:W-:Y:S01]  /*0040*/  ELECT P5, URZ, PT ;  /* 0x0000000000ff782f */ /* 0x000fe200038a0000 */
[----:B------:R-:W4:Y:S01]  /*0050*/  LDCU.64 UR46, c[0x0][0x358] ;  /* 0x00006b00ff2e77ac */ /* 0x000f220008000a00 */
[----:B---3--:R-:W-:-:S04]  /*0060*/  UISETP.NE.U32.AND UP0, UPT, UR4, URZ, UPT ;  /* 0x000000ff0400728c */ /* 0x008fc8000bf05070 */
[----:B------:R-:W-:Y:S01]  /*0070*/  UISETP.NE.AND.EX UP0, UPT, UR5, URZ, UPT, UP0 ;  /* 0x000000ff0500728c */ /* 0x000fe2000bf05300 */
[----:B--2---:R-:W-:-:S05]  /*0080*/  SHF.R.U32.HI R92, RZ, 0x5, R93 ;  /* 0x00000005ff5c7819 */ /* 0x004fca000001165d */
[----:B------:R-:W2:Y:S02]  /*0090*/  SHFL.IDX PT, R0, R92, RZ, 0x1f ;  /* 0x00001fff5c007589 */ /* 0x000ea400000e0000 */
[----:B--2---:R-:W-:Y:S01]  /*00a0*/  R2UR UR8, R0 ;  /* 0x00000000000872ca */ /* 0x004fe200000e0000 */
[----:B-1--4-:R-:W-:-:S14]  /*00b0*/  BRA.U UP0, `(.L_x_0) ;  /* 0x00000001002c7547 */ /* 0x012fdc000b800000 */
[----:B------:R-:W1:Y:S02]  /*00c0*/  LDCU.64 UR6, c[0x0][0x888] ;  /* 0x00011100ff0677ac */ /* 0x000e640008000a00 */
[----:B-1----:R-:W-:-:S04]  /*00d0*/  UISETP.NE.U32.AND UP0, UPT, UR6, URZ, UPT ;  /* 0x000000ff0600728c */ /* 0x002fc8000bf05070 */
[----:B------:R-:W-:-:S09]  /*00e0*/  UISETP.NE.AND.EX UP0, UPT, UR7, URZ, UPT, UP0 ;  /* 0x000000ff0700728c */ /* 0x000fd2000bf05300 */
[----:B------:R-:W-:Y:S05]  /*00f0*/  BRA.U !UP0, `(.L_x_1) ;  /* 0x0000000108107547 */ /* 0x000fea000b800000 */
[----:B------:R-:W1:Y:S02]  /*0100*/  LDC.64 R2, c[0x0][0x888] ;  /* 0x00022200ff027b82 */ /* 0x000e640000000a00 */
[----:B-1----:R1:W5:Y:S01]  /*0110*/  LDG.E R49, desc[UR46][R2.64] ;  /* 0x0000002e02317981 */ /* 0x002362000c1e1900 */
[----:B------:R-:W-:Y:S01]  /*0120*/  HFMA2 R88, -RZ, RZ, 0, 5.9604644775390625e-08 ;  /* 0x00000001ff587431 */ /* 0x000fe200000001ff */
[----:B------:R-:W-:Y:S05]  /*0130*/  BRA `(.L_x_0) ;  /* 0x00000000000c7947 */ /* 0x000fea0003800000 */
.L_x_1:
[----:B------:R-:W1:Y:S01]  /*0140*/  LDCU UR6, c[0x0][0x880] ;  /* 0x00011000ff0677ac */ /* 0x000e620008000800 */
[----:B------:R-:W-:Y:S01]  /*0150*/  HFMA2 R88, -RZ, RZ, 0, 5.9604644775390625e-08 ;  /* 0x00000001ff587431 */ /* 0x000fe200000001ff */
[----:B-1----:R-:W-:-:S07]  /*0160*/  MOV R49, UR6 ;  /* 0x0000000600317c02 */ /* 0x002fce0008000f00 */
.L_x_0:
[----:B------:R-:W2:Y:S02]  /*0170*/  LDCU.64 UR6, c[0x0][0x8b0] ;  /* 0x00011600ff0677ac */ /* 0x000ea40008000a00 */
[----:B--2---:R-:W-:-:S04]  /*0180*/  UISETP.NE.U32.AND UP0, UPT, UR6, URZ, UPT ;  /* 0x000000ff0600728c */ /* 0x004fc8000bf05070 */
[----:B------:R-:W-:-:S09]  /*0190*/  UISETP.NE.AND.EX UP0, UPT, UR7, URZ, UPT, UP0 ;  /* 0x000000ff0700728c */ /* 0x000fd2000bf05300 */
[----:B------:R-:W-:Y:S05]  /*01a0*/  BRA.U UP0, `(.L_x_2) ;  /* 0x0000000100247547 */ /* 0x000fea000b800000 */
[----:B------:R-:W2:Y:S02]  /*01b0*/  LDCU.64 UR6, c[0x0][0x8a8] ;  /* 0x00011500ff0677ac */ /* 0x000ea40008000a00 */
[----:B--2---:R-:W-:-:S04]  /*01c0*/  UISETP.NE.U32.AND UP0, UPT, UR6, URZ, UPT ;  /* 0x000000ff0600728c */ /* 0x004fc8000bf05070 */
[----:B------:R-:W-:-:S09]  /*01d0*/  UISETP.NE.AND.EX UP0, UPT, UR7, URZ, UPT, UP0 ;  /* 0x000000ff0700728c */ /* 0x000fd2000bf05300 */
[----:B------:R-:W-:Y:S05]  /*01e0*/  BRA.U !UP0, `(.L_x_3) ;  /* 0x00000001080c7547 */ /* 0x000fea000b800000 */
[----:B-1----:R-:W1:Y:S02]  /*01f0*/  LDC.64 R2, c[0x0][0x8a8] ;  /* 0x00022a00ff027b82 */ /* 0x002e640000000a00 */
[----:B-1----:R2:W5:Y:S01]  /*0200*/  LDG.E R47, desc[UR46][R2.64] ;  /* 0x0000002e022f7981 */ /* 0x002562000c1e1900 */
[----:B------:R-:W-:Y:S05]  /*0210*/  BRA `(.L_x_2) ;  /* 0x0000000000087947 */ /* 0x000fea0003800000 */
.L_x_3:
[----:B------:R-:W2:Y:S02]  /*0220*/  LDCU UR6, c[0x0][0x8a0] ;  /* 0x00011400ff0677ac */ /* 0x000ea40008000800 */
[----:B--2---:R-:W-:Y:S02]  /*0230*/  MOV R47, UR6 ;  /* 0x00000006002f7c02 */ /* 0x004fe40008000f00 */
.L_x_2:
[----:B------:R-:W-:Y:S01]  /*0240*/  IMAD.U32 R0, RZ, RZ, UR8 ;  /* 0x00000008ff007e24 */ /* 0x000fe2000f8e00ff */
[----:B------:R-:W-:Y:S04]  /*0250*/  BSSY.RECONVERGENT B0, `(.L_x_4) ;  /* 0x000000c000007945 */ /* 0x000fe80003800200 */
[C---:B------:R-:W-:Y:S02]  /*0260*/  ISETP.NE.OR P1, PT, R0.reuse, 0x1, !P5 ;  /* 0x000000010000780c */ /* 0x040fe40006f25670 */
[----:B------:R-:W-:-:S11]  /*0270*/  ISETP.NE.OR P0, PT, R0, 0x3, !P5 ;  /* 0x000000030000780c */ /* 0x000fd60006f05670 */
[----:B------:R-:W-:Y:S05]  /*0280*/  @P1 BRA `(.L_x_5) ;  /* 0x0000000000201947 */ /* 0x000fea0003800000 */
[----:B------:R-:W3:Y:S02]  /*0290*/  LDCU.64 UR6, c[0x0][0x348] ;  /* 0x00006900ff0677ac */ /* 0x000ee40008000a00 */
[----:B---3--:R-:W-:Y:S02]  /*02a0*/  UIADD3 UR10, UP1, UPT, UR6, 0x80, URZ ;  /* 0x00000080060a7890 */ /* 0x008fe4000ff3e0ff */
[----:B------:R-:W-:Y:S02]  /*02b0*/  UIADD3 UR6, UP0, UPT, UR6, 0x180, URZ ;  /* 0x0000018006067890 */ /* 0x000fe4000ff1e0ff */
[----:B------:R-:W-:Y:S02]  /*02c0*/  UIADD3.X UR11, UPT, UPT, URZ, UR7, URZ, UP1, !UPT ;  /* 0x00000007ff0b7290 */ /* 0x000fe40008ffe4ff */
[----:B------:R-:W-:-:S07]  /*02d0*/  UIADD3.X UR7, UPT, UPT, URZ, UR7, URZ, UP0, !UPT ;  /* 0x00000007ff077290 */ /* 0x000fce00087fe4ff */
[----:B------:R3:W-:Y:S02]  /*02e0*/  UTMACCTL.PF [UR10] ;  /* 0x000000000a0079b9 */ /* 0x0007e40008040000 */
[----:B------:R3:W-:Y:S02]  /*02f0*/  UTMACCTL.PF [UR6] ;  /* 0x00000000060079b9 */ /* 0x0007e40008040000 */
[----:B---3--:R-:W-:Y:S01]  /*0300*/  NOP ;  /* 0x0000000000007918 */ /* 0x008fe20000000000 */
.L_x_5:
[----:B------:R-:W-:Y:S05]  /*0310*/  BSYNC.RECONVERGENT B0 ;  /* 0x0000000000007941 */ /* 0x000fea0003800200 */
.L_x_4:
[----:B------:R-:W-:Y:S04]  /*0320*/  BSSY.RECONVERGENT B0, `(.L_x_6) ;  /* 0x000000a000007945 */ /* 0x000fe80003800200 */
        /* <DEDUP_REMOVED lines=9> */
.L_x_7:
[----:B------:R-:W-:Y:S05]  /*03c0*/  BSYNC.RECONVERGENT B0 ;  /* 0x0000000000007941 */ /* 0x000fea0003800200 */
.L_x_6:
[----:B------:R-:W3:Y:S01]  /*03d0*/  LDCU.64 UR6, c[0x0][0x888] ;  /* 0x00011100ff0677ac */ /* 0x000ee20008000a00 */
[----:B------:R-:W-:Y:S02]  /*03e0*/  UISETP.EQ.U32.AND UP1, UPT, UR4, URZ, UPT ;  /* 0x000000ff0400728c */ /* 0x000fe4000bf22070 */
[----:B------:R-:W-:Y:S02]  /*03f0*/  UPLOP3.LUT UP2, UPT, UPT, UPT, UPT, 0x80, 0x8 ;  /* 0x000000000008789c */ /* 0x000fe40003f4f070 */
[----:B---3--:R-:W-:-:S04]  /*0400*/  UISETP.NE.U32.AND UP0, UPT, UR6, URZ, UPT ;  /* 0x000000ff0600728c */ /* 0x008fc8000bf05070 */
[----:B------:R-:W-:-:S04]  /*0410*/  UISETP.NE.AND.EX UP0, UPT, UR7, URZ, UPT, UP0 ;  /* 0x000000ff0700728c */ /* 0x000fc8000bf05300 */
[----:B------:R-:W-:-:S04]  /*0420*/  UISETP.EQ.OR.EX UP3, UPT, UR5, URZ, !UP0, UP1 ;  /* 0x000000ff0500728c */ /* 0x000fc8000c762710 */
[----:B------:R-:W-:-:S05]  /*0430*/  UP2UR UR53, UPR, URZ, 0x8 ;  /* 0x00000008ff357883 */ /* 0x000fca0008000000 */
[----:B------:R-:W-:Y:S07]  /*0440*/  BRA.U !UP3, `(.L_x_8) ;  /* 0x000000010b207547 */ /* 0x000fee000b800000 */
[----:B------:R-:W-:Y:S01]  /*0450*/  UISETP.NE.U32.AND UP2, UPT, UR4, URZ, UPT ;  /* 0x000000ff0400728c */ /* 0x000fe2000bf45070 */
[----:B-----5:R-:W-:Y:S01]  /*0460*/  FSETP.NEU.AND P0, PT, R49, RZ, PT ;  /* 0x000000ff3100720b */ /* 0x020fe20003f0d000 */
[----:B------:R-:W-:Y:S02]  /*0470*/  USEL UR4, URZ, 0xffffffff, UP0 ;  /* 0xffffffffff047887 */ /* 0x000fe40008000000 */
[----:B------:R-:W-:-:S10]  /*0480*/  UISETP.NE.AND.EX UP2, UPT, UR5, URZ, UPT, UP2 ;  /* 0x000000ff0500728c */ /* 0x000fd4000bf45320 */
[----:B------:R-:W-:Y:S01]  /*0490*/  VOTEU.ANY UP1, P0 ;  /* 0x0000000000ff7886 */ /* 0x000fe20000020100 */
[----:B------:R-:W-:-:S04]  /*04a0*/  @!UP2 USEL UR4, URZ, 0xffffffff, UP1 ;  /* 0xffffffffff04a887 */ /* 0x000fc80008800000 */
[----:B------:R-:W-:-:S04]  /*04b0*/  ULOP3.LUT UR4, UR4, 0x1, URZ, 0xc0, !UPT ;  /* 0x0000000104047892 */ /* 0x000fc8000f8ec0ff */
[----:B------:R-:W-:-:S11]  /*04c0*/  UISETP.NE.U32.AND UP2, UPT, UR4, 0x1, UPT ;  /* 0x000000010400788c */ /* 0x000fd6000bf45070 */
.L_x_8:
[----:B-12---:R-:W1:Y:S01]  /*04d0*/  SHFL.IDX PT, R2, R92, RZ, 0x1f ;  /* 0x00001fff5c027589 */ /* 0x006e6200000e0000 */
[----:B------:R-:W-:-:S04]  /*04e0*/  UISETP.NE.AND UP1, UPT, UR8, 0x2, UPT ;  /* 0x000000020800788c */ /* 0x000fc8000bf25270 */
[----:B------:R-:W-:Y:S01]  /*04f0*/  USEL UR6, URZ, 0x1, UP1 ;  /* 0x00000001ff067887 */ /* 0x000fe20008800000 */
[----:B-1----:R-:W-:-:S13]  /*0500*/  ISETP.NE.AND P0, PT, R2, RZ, PT ;  /* 0x000000ff0200720c */ /* 0x002fda0003f05270 */
[----:B------:R-:W-:Y:S05]  /*0510*/  @P0 BRA `(.L_x_9) ;  /* 0x0000000000480947 */ /* 0x000fea0003800000 */
[----:B------:R-:W1:Y:S01]  /*0520*/  S2UR UR5, SR_CgaCtaId ;  /* 0x00000000000579c3 */ /* 0x000e620000008800 */
[----:B------:R-:W-:Y:S01]  /*0530*/  UMOV UR7, 0x400 ;  /* 0x0000040000077882 */ /* 0x000fe20000000000 */
[----:B------:R-:W-:Y:S01]  /*0540*/  UMOV UR4, 0x1 ;  /* 0x0000000100047882 */ /* 0x000fe20000000000 */
[----:B------:R-:W-:Y:S01]  /*0550*/  ELECT P0, URZ, PT ;  /* 0x0000000000ff782f */ /* 0x000fe20003800000 */
[----:B------:R-:W-:-:S04]  /*0560*/  UIADD3 UR10, UPT, UPT, -UR4, 0x100000, URZ ;  /* 0x00100000040a7890 */ /* 0x000fc8000fffe1ff */
[----:B------:R-:W-:Y:S02]  /*0570*/  USHF.L.U32 UR11, UR10, 0xb, URZ ;  /* 0x0000000b0a0b7899 */ /* 0x000fe400080006ff */
[----:B------:R-:W-:Y:S02]  /*0580*/  USHF.L.U32 UR10, UR10, 0x1, URZ ;  /* 0x000000010a0a7899 */ /* 0x000fe400080006ff */
[----:B-1----:R-:W-:Y:S01]  /*0590*/  ULEA UR5, UR5, UR7, 0x18 ;  /* 0x0000000705057291 */ /* 0x002fe2000f8ec0ff */
[----:B------:R-:W1:Y:S11]  /*05a0*/  FENCE.VIEW.ASYNC.S ;  /* 0x00000000000073c6 */ /* 0x000e760000000000 */
[----:B-1----:R1:W2:Y:S01]  /*05b0*/  SYNCS.EXCH.64 URZ, [UR5], UR10 ;  /* 0x0000000a05ff75b2 */ /* 0x0022a20008000100 */
[----:B------:R1:W3:Y:S01]  /*05c0*/  SYNCS.EXCH.64 URZ, [UR5+0x20], UR10 ;  /* 0x0000200a05ff75b2 */ /* 0x0002e20008000100 */
[----:B------:R1:W4:Y:S01]  /*05d0*/  SYNCS.EXCH.64 URZ, [UR5+0x8], UR10 ;  /* 0x0000080a05ff75b2 */ /* 0x0003220008000100 */
[----:B------:R1:W1:Y:S01]  /*05e0*/  SYNCS.EXCH.64 URZ, [UR5+0x28], UR10 ;  /* 0x0000280a05ff75b2 */ /* 0x0002620008000100 */
[----:B------:R1:W1:Y:S01]  /*05f0*/  SYNCS.EXCH.64 URZ, [UR5+0x10], UR10 ;  /* 0x0000100a05ff75b2 */ /* 0x0002620008000100 */
[----:B------:R1:W1:Y:S01]  /*0600*/  SYNCS.EXCH.64 URZ, [UR5+0x30], UR10 ;  /* 0x0000300a05ff75b2 */ /* 0x0002620008000100 */
[----:B------:R1:W1:Y:S01]  /*0610*/  SYNCS.EXCH.64 URZ, [UR5+0x18], UR10 ;  /* 0x0000180a05ff75b2 */ /* 0x0002620008000100 */
[----:B------:R1:W1:Y:S01]  /*0620*/  SYNCS.EXCH.64 URZ, [UR5+0x38], UR10 ;  /* 0x0000380a05ff75b2 */ /* 0x0002620008000100 */
[----:B------:R-:W-:Y:S01]  /*0630*/  NOP ;  /* 0x0000000000007918 */ /* 0x000fe20000000000 */
.L_x_9:
[----:B------:R-:W2:Y:S01]  /*0640*/  SHFL.IDX PT, R2, R92, RZ, 0x1f ;  /* 0x00001fff5c027589 */ /* 0x000ea200000e0000 */
[----:B------:R-:W-:Y:S01]  /*0650*/  NOP ;  /* 0x0000000000007918 */ /* 0x000fe20000000000 */
[----:B--2---:R-:W-:-:S13]  /*0660*/  ISETP.NE.AND P0, PT, R2, 0x1, PT ;  /* 0x000000010200780c */ /* 0x004fda0003f05270 */
[----:B------:R-:W-:Y:S05]  /*0670*/  @P0 BRA `(.L_x_10) ;  /* 0x0000000000500947 */ /* 0x000fea0003800000 */
[----:B------:R-:W2:Y:S01]  /*0680*/  S2UR UR7, SR_CgaCtaId ;  /* 0x00000000000779c3 */ /* 0x000ea20000008800 */
[----:B------:R-:W-:Y:S01]  /*0690*/  UMOV UR9, 0x400 ;  /* 0x0000040000097882 */ /* 0x000fe20000000000 */
[----:B-1----:R-:W-:Y:S01]  /*06a0*/  UMOV UR5, 0x20 ;  /* 0x0000002000057882 */ /* 0x002fe20000000000 */
[----:B------:R-:W-:Y:S01]  /*06b0*/  UMOV UR4, 0x80 ;  /* 0x0000008000047882 */ /* 0x000fe20000000000 */
[----:B------:R-:W-:-:S04]  /*06c0*/  UIADD3 UR10, UPT, UPT, -UR5, 0x100000, URZ ;  /* 0x00100000050a7890 */ /* 0x000fc8000fffe1ff */
[----:B------:R-:W-:Y:S02]  /*06d0*/  USHF.L.U32 UR11, UR10, 0xb, URZ ;  /* 0x0000000b0a0b7899 */ /* 0x000fe400080006ff */
[----:B------:R-:W-:Y:S02]  /*06e0*/  USHF.L.U32 UR10, UR10, 0x1, URZ ;  /* 0x000000010a0a7899 */ /* 0x000fe400080006ff */
[----:B------:R-:W-:-:S04]  /*06f0*/  UIADD3 UR4, UPT, UPT, -UR4, 0x100000, URZ ;  /* 0x0010000004047890 */ /* 0x000fc8000fffe1ff */
[----:B------:R-:W-:Y:S02]  /*0700*/  USHF.L.U32 UR5, UR4, 0xb, URZ ;  /* 0x0000000b04057899 */ /* 0x000fe400080006ff */
[----:B------:R-:W-:Y:S01]  /*0710*/  USHF.L.U32 UR4, UR4, 0x1, URZ ;  /* 0x0000000104047899 */ /* 0x000fe200080006ff */
[----:B------:R-:W-:Y:S01]  /*0720*/  ELECT P0, URZ, PT ;  /* 0x0000000000ff782f */ /* 0x000fe20003800000 */
[----:B--2---:R-:W-:Y:S01]  /*0730*/  ULEA UR7, UR7, UR9, 0x18 ;  /* 0x0000000907077291 */ /* 0x004fe2000f8ec0ff */
[----:B------:R-:W1:Y:S11]  /*0740*/  FENCE.VIEW.ASYNC.S ;  /* 0x00000000000073c6 */ /* 0x000e760000000000 */
[----:B-1----:R2:W1:Y:S01]  /*0750*/  SYNCS.EXCH.64 URZ, [UR7+0x40], UR10 ;  /* 0x0000400a07ff75b2 */ /* 0x0024620008000100 */
[----:B------:R2:W1:Y:S01]  /*0760*/  SYNCS.EXCH.64 URZ, [UR7+0x58], UR4 ;  /* 0x0000580407ff75b2 */ /* 0x0004620008000100 */
[----:B------:R2:W1:Y:S01]  /*0770*/  SYNCS.EXCH.64 URZ, [UR7+0x48], UR10 ;  /* 0x0000480a07ff75b2 */ /* 0x0004620008000100 */
[----:B------:R2:W1:Y:S01]  /*0780*/  SYNCS.EXCH.64 URZ, [UR7+0x60], UR4 ;  /* 0x0000600407ff75b2 */ /* 0x0004620008000100 */
[----:B------:R2:W1:Y:S01]  /*0790*/  SYNCS.EXCH.64 URZ, [UR7+0x50], UR10 ;  /* 0x0000500a07ff75b2 */ /* 0x0004620008000100 */
[----:B------:R2:W1:Y:S02]  /*07a0*/  SYNCS.EXCH.64 URZ, [UR7+0x68], UR4 ;  /* 0x0000680407ff75b2 */ /* 0x0004640008000100 */
[----:B--2---:R-:W-:Y:S01]  /*07b0*/  NOP ;  /* 0x0000000000007918 */ /* 0x004fe20000000000 */
.L_x_10:
[----:B------:R-:W2:Y:S01]  /*07c0*/  SHFL.IDX PT, R2, R92, RZ, 0x1f ;  /* 0x00001fff5c027589 */ /* 0x000ea200000e0000 */
[----:B------:R-:W-:Y:S01]  /*07d0*/  NOP ;  /* 0x0000000000007918 */ /* 0x000fe20000000000 */
[----:B--2---:R-:W-:-:S13]  /*07e0*/  ISETP.NE.AND P0, PT, R2, 0x3, PT ;  /* 0x000000030200780c */ /* 0x004fda0003f05270 */
[----:B------:R-:W-:Y:S05]  /*07f0*/  @P0 BRA `(.L_x_11) ;  /* 0x0000000000300947 */ /* 0x000fea0003800000 */
[----:B-1----:R-:W1:Y:S01]  /*0800*/  S2UR UR5, SR_CgaCtaId ;  /* 0x00000000000579c3 */ /* 0x002e620000008800 */
        /* <DEDUP_REMOVED lines=8> */
[----:B-1----:R2:W1:Y:S01]  /*0890*/  SYNCS.EXCH.64 URZ, [UR5+0x70], UR10 ;  /* 0x0000700a05ff75b2 */ /* 0x0024620008000100 */
[----:B------:R2:W1:Y:S02]  /*08a0*/  SYNCS.EXCH.64 URZ, [UR5+0x78], UR10 ;  /* 0x0000780a05ff75b2 */ /* 0x0004640008000100 */
[----:B--2---:R-:W-:Y:S01]  /*08b0*/  NOP ;  /* 0x0000000000007918 */ /* 0x004fe20000000000 */
.L_x_11:
[----:B------:R-:W2:Y:S01]  /*08c0*/  SHFL.IDX PT, R2, R92, RZ, 0x1f ;  /* 0x00001fff5c027589 */ /* 0x000ea200000e0000 */
[----:B------:R-:W-:Y:S01]  /*08d0*/  NOP ;  /* 0x0000000000007918 */ /* 0x000fe20000000000 */
[----:B--2---:R-:W-:-:S13]  /*08e0*/  ISETP.NE.AND P0, PT, R2, 0x4, PT ;  /* 0x000000040200780c */ /* 0x004fda0003f05270 */
[----:B------:R-:W-:Y:S05]  /*08f0*/  @P0 BRA `(.L_x_12) ;  /* 0x00000000004c0947 */ /* 0x000fea0003800000 */
[----:B-1----:R-:W1:Y:S01]  /*0900*/  S2UR UR5, SR_CgaCtaId ;  /* 0x00000000000579c3 */ /* 0x002e620000008800 */
[----:B------:R-:W-:Y:S01]  /*0910*/  UMOV UR9, 0x100 ;  /* 0x0000010000097882 */ /* 0x000fe20000000000 */
[----:B------:R-:W-:Y:S01]  /*0920*/  UMOV UR7, 0x400 ;  /* 0x0000040000077882 */ /* 0x000fe20000000000 */
[----:B------:R-:W-:Y:S01]  /*0930*/  USEL UR9, UR9, 0xe0, UP2 ;  /* 0x000000e009097887 */ /* 0x000fe20009000000 */
[----:B------:R-:W-:Y:S01]  /*0940*/  UMOV UR4, 0x1 ;  /* 0x0000000100047882 */ /* 0x000fe20000000000 */
[----:B------:R-:W-:Y:S01]  /*0950*/  ELECT P0, URZ, PT ;  /* 0x0000000000ff782f */ /* 0x000fe20003800000 */
[----:B------:R-:W-:-:S04]  /*0960*/  UIADD3 UR10, UPT, UPT, -UR4, 0x100000, URZ ;  /* 0x00100000040a7890 */ /* 0x000fc8000fffe1ff */
[----:B------:R-:W-:Y:S02]  /*0970*/  USHF.L.U32 UR11, UR10, 0xb, URZ ;  /* 0x0000000b0a0b7899 */ /* 0x000fe400080006ff */
[----:B------:R-:W-:Y:S02]  /*0980*/  USHF.L.U32 UR10, UR10, 0x1, URZ ;  /* 0x000000010a0a7899 */ /* 0x000fe400080006ff */
[----:B------:R-:W-:-:S04]  /*0990*/  UIADD3 UR12, UPT, UPT, -UR9, 0x100000, URZ ;  /* 0x00100000090c7890 */ /* 0x000fc8000fffe1ff */
[----:B------:R-:W-:Y:S02]  /*09a0*/  USHF.L.U32 UR13, UR12, 0xb, URZ ;  /* 0x0000000b0c0d7899 */ /* 0x000fe400080006ff */
[----:B------:R-:W-:Y:S02]  /*09b0*/  USHF.L.U32 UR12, UR12, 0x1, URZ ;  /* 0x000000010c0c7899 */ /* 0x000fe400080006ff */
[----:B-1----:R-:W-:Y:S01]  /*09c0*/  ULEA UR5, UR5, UR7, 0x18 ;  /* 0x0000000705057291 */ /* 0x002fe2000f8ec0ff */
[----:B------:R-:W1:Y:S11]  /*09d0*/  FENCE.VIEW.ASYNC.S ;  /* 0x00000000000073c6 */ /* 0x000e760000000000 */
[----:B-1----:R2:W1:Y:S01]  /*09e0*/  SYNCS.EXCH.64 URZ, [UR5+0x80], UR10 ;  /* 0x0000800a05ff75b2 */ /* 0x0024620008000100 */
[----:B------:R2:W1:Y:S01]  /*09f0*/  SYNCS.EXCH.64 URZ, [UR5+0x90], UR12 ;  /* 0x0000900c05ff75b2 */ /* 0x0004620008000100 */
[----:B------:R2:W1:Y:S01]  /*0a00*/  SYNCS.EXCH.64 URZ, [UR5+0x88], UR10 ;  /* 0x0000880a05ff75b2 */ /* 0x0004620008000100 */
[----:B------:R2:W1:Y:S02]  /*0a10*/  SYNCS.EXCH.64 URZ, [UR5+0x98], UR12 ;  /* 0x0000980c05ff75b2 */ /* 0x0004640008000100 */
[----:B--2---:R-:W-:Y:S01]  /*0a20*/  NOP ;  /* 0x0000000000007918 */ /* 0x004fe20000000000 */
.L_x_12:
        /* <DEDUP_REMOVED lines=22> */
[----:B------:R2:W1:Y:S01]  /*0b90*/  SYNCS.EXCH.64 URZ, [UR7+0xd0], UR4 ;  /* 0x0000d00407ff75b2 */ /* 0x0004620008000100 */
[----:B------:R2:W1:Y:S01]  /*0ba0*/  SYNCS.EXCH.64 URZ, [UR7+0xb8], UR10 ;  /* 0x0000b80a07ff75b2 */ /* 0x0004620008000100 */
[----:B------:R2:W1:Y:S02]  /*0bb0*/  SYNCS.EXCH.64 URZ, [UR7+0xd8], UR4 ;  /* 0x0000d80407ff75b2 */ /* 0x0004640008000100 */
[----:B--2---:R-:W-:Y:S01]  /*0bc0*/  NOP ;  /* 0x0000000000007918 */ /* 0x004fe20000000000 */
.L_x_13:
        /* <DEDUP_REMOVED lines=18> */
.L_x_14:
[----:B-1----:R-:W1:Y:S01]  /*0cf0*/  S2UR UR5, SR_CTAID.X ;  /* 0x00000000000579c3 */ /* 0x002e620000002500 */
[----:B------:R-:W-:-:S05]  /*0d00*/  CS2R.32 R87, SR_CgaSize ;  /* 0x0000000000577805 */ /* 0x000fca0000008a00 */
[----:B------:R-:W-:-:S05]  /*0d10*/  IMAD R87, R87, -0xa0, RZ ;  /* 0xffffff6057577824 */ /* 0x000fca00078e02ff */
[----:B------:R-:W-:-:S14]  /*0d20*/  R2UR UR9, R87 ;  /* 0x00000000570972ca */ /* 0x000fdc00000e0000 */
[----:B------:R-:W2:Y:S01]  /*0d30*/  LDCU UR9, c[0x0][UR9+0x2b0] ;  /* 0x00005600090977ac */ /* 0x000ea20008000800 */
[----:B------:R-:W-:Y:S01]  /*0d40*/  NOP ;  /* 0x0000000000007918 */ /* 0x000fe20000000000 */
[----:B------:R-:W-:-:S05]  /*0d50*/  CS2R.32 R87, SR_CgaSize ;  /* 0x0000000000577805 */ /* 0x000fca0000008a00 */
[----:B------:R-:W-:-:S05]  /*0d60*/  IMAD R87, R87, -0xa0, RZ ;  /* 0xffffff6057577824 */ /* 0x000fca00078e02ff */
[----:B------:R-:W-:-:S14]  /*0d70*/  R2UR UR7, R87 ;  /* 0x00000000570772ca */ /* 0x000fdc00000e0000 */
[----:B------:R-:W3:Y:S01]  /*0d80*/  LDCU UR7, c[0x0][UR7+0x2b4] ;  /* 0x00005680070777ac */ /* 0x000ee20008000800 */
[----:B------:R-:W4:Y:S08]  /*0d90*/  S2UR UR4, SR_CTAID.Y ;  /* 0x00000000000479c3 */ /* 0x000f300000002600 */
[----:B------:R-:W3:Y:S01]  /*0da0*/  LDC R10, c[0x0][0xb24] ;  /* 0x0002c900ff0a7b82 */ /* 0x000ee20000000800 */
[----:B-1----:R-:W-:-:S02]  /*0db0*/  I2FP.F32.U32 R87, UR5 ;  /* 0x0000000500577c45 */ /* 0x002fc40008201000 */
[----:B------:R-:W-:-:S05]  /*0dc0*/  CS2R.32 R3, SR_CgaSize ;  /* 0x0000000000037805 */ /* 0x000fca0000008a00 */
[----:B------:R-:W-:-:S06]  /*0dd0*/  IMAD R3, R3, -0xa0, RZ ;  /* 0xffffff6003037824 */ /* 0x000fcc00078e02ff */
[----:B------:R-:W1:Y:S01]  /*0de0*/  LDC R3, c[0x0][R3+0x2a0] ;  /* 0x0000a80003037b82 */ /* 0x000e620000000800 */
[----:B------:R-:W-:Y:S01]  /*0df0*/  MOV R15, UR5 ;  /* 0x00000005000f7c02 */ /* 0x000fe20008000f00 */
[----:B--2---:R-:W-:Y:S01]  /*0e00*/  FMUL R87, R87, UR9 ;  /* 0x0000000957577c20 */ /* 0x004fe20008400000 */
[----:B----4-:R-:W-:Y:S02]  /*0e10*/  I2FP.F32.U32 R86, UR4 ;  /* 0x0000000400567c45 */ /* 0x010fe40008201000 */
[----:B------:R-:W-:-:S05]  /*0e20*/  CS2R.32 R2, SR_CgaSize ;  /* 0x0000000000027805 */ /* 0x000fca0000008a00 */
[----:B------:R-:W-:-:S06]  /*0e30*/  IMAD R2, R2, -0xa0, RZ ;  /* 0xffffff6002027824 */ /* 0x000fcc00078e02ff */
[----:B------:R-:W2:Y:S01]  /*0e40*/  LDC R2, c[0x0][R2+0x2a4] ;  /* 0x0000a90002027b82 */ /* 0x000ea20000000800 */
[----:B------:R-:W-:Y:S01]  /*0e50*/  MOV R14, UR4 ;  /* 0x00000004000e7c02 */ /* 0x000fe20008000f00 */
[----:B------:R-:W4:Y:S01]  /*0e60*/  F2I.U32.TRUNC.NTZ R87, R87 ;  /* 0x0000005700577305 */ /* 0x000f22000020f000 */
[----:B---3--:R-:W-:-:S05]  /*0e70*/  FMUL R86, R86, UR7 ;  /* 0x0000000756567c20 */ /* 0x008fca0008400000 */
[----:B------:R-:W-:Y:S01]  /*0e80*/  BAR.SYNC.DEFER_BLOCKING 0x0 ;  /* 0x0000000000007b1d */ /* 0x000fe20000010000 */
[----:B------:R-:W-:-:S05]  /*0e90*/  ISETP.GE.AND P0, PT, R10, 0x1, PT ;  /* 0x000000010a00780c */ /* 0x000fca0003f06270 */
[----:B------:R-:W3:Y:S02]  /*0ea0*/  F2I.U32.TRUNC.NTZ R86, R86 ;  /* 0x0000005600567305 */ /* 0x000ee4000020f000 */
[----:B------:R-:W2:Y:S01]  /*0eb0*/  S2UR UR36, SR_CTAID.Z ;  /* 0x00000000002479c3 */ /* 0x000ea20000002700 */
[----:B----4-:R-:W-:-:S05]  /*0ec0*/  IADD3 R87, PT, PT, -R87, RZ, RZ ;  /* 0x000000ff57577210 */ /* 0x010fca0007ffe1ff */
[----:B-1----:R-:W-:Y:S01]  /*0ed0*/  IMAD R87, R3, R87, UR5 ;  /* 0x0000000503577e24 */ /* 0x002fe2000f8e0257 */
[----:B---3--:R-:W-:-:S05]  /*0ee0*/  IADD3 R86, PT, PT, -R86, RZ, RZ ;  /* 0x000000ff56567210 */ /* 0x008fca0007ffe1ff */
[----:B--2---:R-:W-:Y:S01]  /*0ef0*/  IMAD R86, R2, R86, UR4 ;  /* 0x0000000402567e24 */ /* 0x004fe2000f8e0256 */
[----:B------:R-:W-:Y:S06]  /*0f00*/  @!P0 BRA `(.L_x_15) ;  /* 0x0000000000b88947 */ /* 0x000fec0003800000 */
[----:B------:R-:W1:Y:S01]  /*0f10*/  LDC.64 R4, c[0x0][0xb18] ;  /* 0x0002c600ff047b82 */ /* 0x000e620000000a00 */
[----:B------:R-:W-:-:S07]  /*0f20*/  ISETP.NE.AND P0, PT, R10, 0x1, PT ;  /* 0x000000010a00780c */ /* 0x000fce0003f05270 */
[----:B------:R-:W2:Y:S08]  /*0f30*/  LDC R9, c[0x0][0xb0c] ;  /* 0x0002c300ff097b82 */ /* 0x000eb00000000800 */
[----:B------:R-:W3:Y:S08]  /*0f40*/  LDC R12, c[0x0][0x370] ;  /* 0x0000dc00ff0c7b82 */ /* 0x000ef00000000800 */
[----:B------:R-:W4:Y:S01]  /*0f50*/  LDC R11, c[0x0][0x374] ;  /* 0x0000dd00ff0b7b82 */ /* 0x000f220000000800 */
[----:B-1----:R-:W-:-:S07]  /*0f60*/  ISETP.NE.AND P1, PT, R4, 0x1, PT ;  /* 0x000000010400780c */ /* 0x002fce0003f25270 */
[----:B------:R-:W3:Y:S01]  /*0f70*/  LDC.64 R6, c[0x0][0xb10] ;  /* 0x0002c400ff067b82 */ /* 0x000ee20000000a00 */
[----:B--2---:R-:W-:-:S07]  /*0f80*/  ISETP.NE.AND P2, PT, R9, 0x1, PT ;  /* 0x000000010900780c */ /* 0x004fce0003f45270 */
[----:B------:R-:W1:Y:S08]  /*0f90*/  LDC R8, c[0x0][0xb20] ;  /* 0x0002c800ff087b82 */ /* 0x000e700000000800 */
[----:B------:R-:W2:Y:S01]  /*0fa0*/  LDC.64 R2, c[0x0][0xb28] ;  /* 0x0002ca00ff027b82 */ /* 0x000ea20000000a00 */
[----:B----4-:R-:W-:-:S04]  /*0fb0*/  IMAD.HI.U32 R13, R11, R5, RZ ;  /* 0x000000050b0d7227 */ /* 0x010fc800078e00ff */
[----:B------:R-:W-:-:S04]  /*0fc0*/  IMAD.HI.U32 R5, R14, R5, RZ ;  /* 0x000000050e057227 */ /* 0x000fc800078e00ff */
[----:B---3--:R-:W-:-:S05]  /*0fd0*/  IMAD.HI.U32 R16, R12, R6, RZ ;  /* 0x000000060c107227 */ /* 0x008fca00078e00ff */
[-C--:B------:R-:W-:Y:S01]  /*0fe0*/  @P2 SHF.R.U32.HI R12, RZ, R7.reuse, R16 ;  /* 0x00000007ff0c2219 */ /* 0x080fe20000011610 */
[----:B------:R-:W-:Y:S01]  /*0ff0*/  IMAD.HI.U32 R16, R15, R6, RZ ;  /* 0x000000060f107227 */ /* 0x000fe200078e00ff */
[-C--:B-1----:R-:W-:Y:S02]  /*1000*/  @P1 SHF.R.U32.HI R11, RZ, R8.reuse, R13 ;  /* 0x00000008ff0b1219 */ /* 0x082fe4000001160d */
[----:B------:R-:W-:Y:S02]  /*1010*/  SHF.R.U32.HI R5, RZ, R8, R5 ;  /* 0x00000008ff057219 */ /* 0x000fe40000011605 */
[----:B------:R-:W-:Y:S02]  /*1020*/  SHF.R.U32.HI R16, RZ, R7, R16 ;  /* 0x00000007ff107219 */ /* 0x000fe40000011610 */
[----:B------:R-:W-:Y:S01]  /*1030*/  SEL R5, R14, R5, !P1 ;  /* 0x000000050e057207 */ /* 0x000fe20004800000 */
[----:B--2---:R-:W-:Y:S01]  /*1040*/  IMAD.HI.U32 R13, R11, R2, RZ ;  /* 0x000000020b0d7227 */ /* 0x004fe200078e00ff */
[----:B------:R-:W-:-:S03]  /*1050*/  SEL R16, R15, R16, !P2 ;  /* 0x000000100f107207 */ /* 0x000fc60005000000 */
[----:B------:R-:W-:Y:S01]  /*1060*/  IMAD.HI.U32 R6, R12, R2, RZ ;  /* 0x000000020c067227 */ /* 0x000fe200078e00ff */
[----:B------:R-:W-:-:S04]  /*1070*/  @P0 SHF.R.U32.HI R11, RZ, R3, R13 ;  /* 0x00000003ff0b0219 */ /* 0x000fc8000001160d */
[----:B------:R-:W-:Y:S01]  /*1080*/  @P0 SHF.R.U32.HI R12, RZ, R3, R6 ;  /* 0x00000003ff0c0219 */ /* 0x000fe20000011606 */
[----:B------:R-:W-:-:S04]  /*1090*/  IMAD R11, R11, R10, RZ ;  /* 0x0000000a0b0b7224 */ /* 0x000fc800078e02ff */
[----:B------:R-:W-:Y:S01]  /*10a0*/  IMAD R6, R12, R10, RZ ;  /* 0x0000000a0c067224 */ /* 0x000fe200078e02ff */
[----:B------:R-:W-:-:S04]  /*10b0*/  ISETP.GE.AND P1, PT, R5, R11, PT ;  /* 0x0000000b0500720c */ /* 0x000fc80003f26270 */
[----:B------:R-:W-:Y:S01]  /*10c0*/  ISETP.GE.OR P1, PT, R16, R6, P1 ;  /* 0x000000061000720c */ /* 0x000fe20000f26670 */
[----:B------:R-:W-:-:S05]  /*10d0*/  IMAD.HI.U32 R6, R5, R2, RZ ;  /* 0x0000000205067227 */ /* 0x000fca00078e00ff */
[----:B------:R-:W-:-:S04]  /*10e0*/  SHF.R.U32.HI R6, RZ, R3, R6 ;  /* 0x00000003ff067219 */ /* 0x000fc80000011606 */
[----:B------:R-:W-:-:S03]  /*10f0*/  SEL R6, R5, R6, !P0 ;  /* 0x0000000605067207 */ /* 0x000fc60004000000 */
[----:B------:R-:W-:Y:S01]  /*1100*/  @!P1 IMAD.HI.U32 R7, R16, R2, RZ ;  /* 0x0000000210079227 */ /* 0x000fe200078e00ff */
[----:B------:R-:W-:-:S04]  /*1110*/  IADD3 R2, PT, PT, -R6, RZ, RZ ;  /* 0x000000ff06027210 */ /* 0x000fc80007ffe1ff */
[----:B------:R-:W-:Y:S01]  /*1120*/  @!P1 SHF.R.U32.HI R3, RZ, R3, R7 ;  /* 0x00000003ff039219 */ /* 0x000fe20000011607 */
[----:B------:R-:W-:Y:S01]  /*1130*/  IMAD R2, R10, R2, R5 ;  /* 0x000000020a027224 */ /* 0x000fe200078e0205 */
[----:B------:R-:W-:Y:S02]  /*1140*/  IADD3 R7, PT, PT, -R5, RZ, RZ ;  /* 0x000000ff05077210 */ /* 0x000fe40007ffe1ff */
[----:B------:R-:W-:-:S03]  /*1150*/  @!P1 SEL R3, R16, R3, !P0 ;  /* 0x0000000310039207 */ /* 0x000fc60004000000 */
[----:B------:R-:W-:Y:S02]  /*1160*/  IMAD R7, R4, R7, R14 ;  /* 0x0000000704077224 */ /* 0x000fe400078e020e */
[--C-:B------:R-:W-:Y:S02]  /*1170*/  @!P1 IMAD.IADD R6, R6, 0x1, -R3.reuse ;  /* 0x0000000106069824 */ /* 0x100fe400078e0a03 */
[----:B------:R-:W-:Y:S01]  /*1180*/  @!P1 IMAD R3, R2, R12, R3 ;  /* 0x0000000c02039224 */ /* 0x000fe200078e0203 */
[----:B------:R-:W-:Y:S01]  /*1190*/  IADD3 R2, PT, PT, -R16, RZ, RZ ;  /* 0x000000ff10027210 */ /* 0x000fe20007ffe1ff */
[----:B------:R-:W-:Y:S02]  /*11a0*/  @!P1 IMAD R5, R6, R10, R16 ;  /* 0x0000000a06059224 */ /* 0x000fe400078e0210 */
[----:B------:R-:W-:Y:S02]  /*11b0*/  @!P1 IMAD.MOV.U32 R16, RZ, RZ, R3 ;  /* 0x000000ffff109224 */ /* 0x000fe400078e0003 */
[----:B------:R-:W-:-:S02]  /*11c0*/  IMAD R2, R9, R2, R15 ;  /* 0x0000000209027224 */ /* 0x000fc400078e020f */
[----:B------:R-:W-:Y:S02]  /*11d0*/  IMAD R14, R5, R4, R7 ;  /* 0x00000004050e7224 */ /* 0x000fe400078e0207 */
[----:B------:R-:W-:Y:S02]  /*11e0*/  IMAD R15, R16, R9, R2 ;  /* 0x00000009100f7224 */ /* 0x000fe400078e0202 */
.L_x_15:
[----:B------:R-:W1:Y:S01]  /*11f0*/  LDCU UR4, c[0x0][0xb30] ;  /* 0x00016600ff0477ac */ /* 0x000e620008000800 */
[----:B------:R-:W2:Y:S08]  /*1200*/  S2UR UR37, SR_CgaCtaId ;  /* 0x00000000002579c3 */ /* 0x000eb00000008800 */
[----:B------:R-:W3:Y:S01]  /*1210*/  LDC R40, c[0x0][0xb24] ;  /* 0x0002c900ff287b82 */ /* 0x000ee20000000800 */
[----:B-1----:R-:W-:-:S09]  /*1220*/  UISETP.NE.AND UP1, UPT, UR4, 0x1, UPT ;  /* 0x000000010400788c */ /* 0x002fd2000bf25270 */
[----:B--2---:R-:W-:Y:S05]  /*1230*/  BRA.U UP1, `(.L_x_16) ;  /* 0x0000000101407547 */ /* 0x004fea000b800000 */
[----:B------:R-:W1:Y:S08]  /*1240*/  LDC.64 R4, c[0x0][0xb10] ;  /* 0x0002c400ff047b82 */ /* 0x000e700000000a00 */
[----:B------:R-:W2:Y:S08]  /*1250*/  LDC.64 R2, c[0x0][0xb18] ;  /* 0x0002c600ff027b82 */ /* 0x000eb00000000a00 */
[----:B------:R-:W4:Y:S08]  /*1260*/  LDC R6, c[0x0][0xb20] ;  /* 0x0002c800ff067b82 */ /* 0x000f300000000800 */
[----:B------:R-:W3:Y:S01]  /*1270*/  LDC R7, c[0x0][0xb0c] ;  /* 0x0002c300ff077b82 */ /* 0x000ee20000000800 */
[----:B-1----:R-:W-:-:S05]  /*1280*/  IMAD.HI.U32 R4, R15, R4, RZ ;  /* 0x000000040f047227 */ /* 0x002fca00078e00ff */
[----:B------:R-:W-:Y:S01]  /*1290*/  SHF.R.U32.HI R4, RZ, R5, R4 ;  /* 0x00000005ff047219 */ /* 0x000fe20000011604 */
[----:B--2---:R-:W-:Y:S01]  /*12a0*/  IMAD.HI.U32 R3, R14, R3, RZ ;  /* 0x000000030e037227 */ /* 0x004fe200078e00ff */
[----:B------:R-:W-:-:S04]  /*12b0*/  ISETP.NE.AND P0, PT, R2, 0x1, PT ;  /* 0x000000010200780c */ /* 0x000fc80003f05270 */
[----:B----4-:R-:W-:-:S04]  /*12c0*/  SHF.R.U32.HI R3, RZ, R6, R3 ;  /* 0x00000006ff037219 */ /* 0x010fc80000011603 */
[----:B------:R-:W-:Y:S02]  /*12d0*/  SEL R3, R14, R3, !P0 ;  /* 0x000000030e037207 */ /* 0x000fe40004000000 */
[----:B---3--:R-:W-:-:S04]  /*12e0*/  ISETP.NE.AND P1, PT, R7, 0x1, PT ;  /* 0x000000010700780c */ /* 0x008fc80003f25270 */
[----:B------:R-:W-:-:S05]  /*12f0*/  SEL R4, R15, R4, !P1 ;  /* 0x000000040f047207 */ /* 0x000fca0004800000 */
[----:B------:R-:W-:Y:S02]  /*1300*/  IMAD.IADD R5, R3, 0x1, -R4 ;  /* 0x0000000103057824 */ /* 0x000fe400078e0a04 */
[----:B------:R-:W-:Y:S02]  /*1310*/  IMAD.IADD R3, R4, 0x1, -R3 ;  /* 0x0000000104037824 */ /* 0x000fe400078e0a03 */
[----:B------:R-:W-:Y:S02]  /*1320*/  IMAD R15, R5, R7, R15 ;  /* 0x00000007050f7224 */ /* 0x000fe400078e020f */
[----:B------:R-:W-:-:S07]  /*1330*/  IMAD R14, R3, R2, R14 ;  /* 0x00000002030e7224 */ /* 0x000fce00078e020e */
.L_x_16:
[----:B------:R-:W-:Y:S01]  /*1340*/  BAR.SYNC.DEFER_BLOCKING 0x0 ;  /* 0x0000000000007b1d */ /* 0x000fe20000010000 */
[----:B------:R-:W-:Y:S01]  /*1350*/  UISETP.NE.AND UP1, UPT, UR8, 0x2, UPT ;  /* 0x000000020800788c */ /* 0x000fe2000bf25270 */
[----:B------:R-:W-:Y:S02]  /*1360*/  ISETP.NE.OR P5, PT, R0, 0x2, !P5 ;  /* 0x000000020000780c */ /* 0x000fe40006fa5670 */
[----:B------:R-:W-:-:S06]  /*1370*/  LOP3.LUT R2, R93, 0x1f, RZ, 0xc0, !PT ;  /* 0x0000001f5d027812 */ /* 0x000fcc00078ec0ff */
[----:B------:R-:W-:Y:S05]  /*1380*/  BRA.U UP1, `(.L_x_17) ;  /* 0x0000001101b47547 */ /* 0x000fea000b800000 */
[----:B------:R-:W1:Y:S01]  /*1390*/  LDCU UR13, c[0x0][0x38c] ;  /* 0x00007180ff0d77ac */ /* 0x000e620008000800 */
[----:B------:R-:W2:Y:S01]  /*13a0*/  LDC R8, c[0x0][0x370] ;  /* 0x0000dc00ff087b82 */ /* 0x000ea20000000800 */
[----:B------:R-:W-:Y:S01]  /*13b0*/  PLOP3.LUT P1, PT, PT, PT, UP2, 0x80, 0x8 ;  /* 0x000000000008781c */ /* 0x000fe20003f2f028 */
[----:B------:R-:W-:Y:S01]  /*13c0*/  IMAD.MOV.U32 R17, RZ, RZ, 0x1 ;  /* 0x00000001ff117424 */ /* 0x000fe200078e00ff */
[----:B------:R-:W-:Y:S01]  /*13d0*/  ISETP.EQ.OR P4, PT, R2, RZ, P5 ;  /* 0x000000ff0200720c */ /* 0x000fe20002f82670 */
[----:B------:R-:W-:Y:S01]  /*13e0*/  IMAD.MOV.U32 R16, RZ, RZ, RZ ;  /* 0x000000ffff107224 */ /* 0x000fe200078e00ff */
[----:B------:R-:W-:Y:S02]  /*13f0*/  PLOP3.LUT P1, PT, P1, PT, PT, 0x8, 0x80 ;  /* 0x000000000080781c */ /* 0x000fe40000f2e170 */
[----:B------:R-:W-:Y:S01]  /*1400*/  CS2R R12, SRZ ;  /* 0x00000000000c7805 */ /* 0x000fe2000001ff00 */
[----:B------:R-:W-:Y:S01]  /*1410*/  IMAD.MOV.U32 R11, RZ, RZ, 0x1 ;  /* 0x00000001ff0b7424 */ /* 0x000fe200078e00ff */
[----:B------:R-:W4:Y:S01]  /*1420*/  LDC R0, c[0x0][0x374] ;  /* 0x0000dd00ff007b82 */ /* 0x000f220000000800 */
[----:B------:R-:W2:Y:S01]  /*1430*/  LDCU.64 UR22, c[0x0][0x348] ;  /* 0x00006900ff1677ac */ /* 0x000ea20008000a00 */
[----:B------:R-:W-:Y:S01]  /*1440*/  UMOV UR6, URZ ;  /* 0x000000ff00067c82 */ /* 0x000fe20008000000 */
[----:B-1----:R-:W-:-:S04]  /*1450*/  UIADD3 UR5, UPT, UPT, UR13, 0x7f, URZ ;  /* 0x0000007f0d057890 */ /* 0x002fc8000fffe0ff */
[----:B------:R-:W-:-:S04]  /*1460*/  USHF.R.S32.HI UR4, URZ, 0x1f, UR5 ;  /* 0x0000001fff047899 */ /* 0x000fc80008011405 */
[----:B------:R-:W-:-:S04]  /*1470*/  ULEA.HI UR4, UR4, UR5, URZ, 0x7 ;  /* 0x0000000504047291 */ /* 0x000fc8000f8f38ff */
[----:B------:R-:W-:Y:S02]  /*1480*/  USHF.R.S32.HI UR15, URZ, 0x7, UR4 ;  /* 0x00000007ff0f7899 */ /* 0x000fe40008011404 */
[----:B------:R-:W-:Y:S02]  /*1490*/  UIADD3 UR4, UPT, UPT, UR13, -0x1, URZ ;  /* 0xffffffff0d047890 */ /* 0x000fe4000fffe0ff */
[----:B------:R-:W-:Y:S02]  /*14a0*/  UISETP.LT.U32.AND UP0, UPT, UR15, 0x4, UPT ;  /* 0x000000040f00788c */ /* 0x000fe4000bf01070 */
[----:B------:R-:W-:Y:S02]  /*14b0*/  UISETP.GE.U32.AND UP1, UPT, UR4, -0xff, UPT ;  /* 0xffffff010400788c */ /* 0x000fe4000bf26070 */
[----:B------:R-:W-:Y:S02]  /*14c0*/  USEL UR14, UR15, 0x4, UP0 ;  /* 0x000000040f0e7887 */ /* 0x000fe40008000000 */
[----:B------:R-:W-:-:S02]  /*14d0*/  UIADD3 UR13, UPT, UPT, UR13, 0xfe, URZ ;  /* 0x000000fe0d0d7890 */ /* 0x000fc4000fffe0ff */
[----:B------:R-:W-:Y:S02]  /*14e0*/  UIADD3 UR5, UPT, UPT, UR14, -0x1, URZ ;  /* 0xffffffff0e057890 */ /* 0x000fe4000fffe0ff */
[----:B------:R-:W-:-:S03]  /*14f0*/  UIADD3 UR7, UPT, UPT, UR15, -UR14, URZ ;  /* 0x8000000e0f077290 */ /* 0x000fc6000fffe0ff */
[----:B------:R-:W-:-:S04]  /*1500*/  @UP1 UIADD3 UR5, UPT, UPT, UR14, URZ, URZ ;  /* 0x000000ff0e051290 */ /* 0x000fc8000fffe0ff */
[----:B--2---:R-:W-:-:S12]  /*1510*/  UIADD3 UR5, UPT, UPT, UR5, 0x1, URZ ;  /* 0x0000000105057890 */ /* 0x004fd8000fffe0ff */
.L_x_35:
[----:B------:R-:W-:Y:S01]  /*1520*/  UISETP.NE.AND UP0, UPT, UR37, URZ, UPT ;  /* 0x000000ff2500728c */ /* 0x000fe2000bf05270 */
[----:B------:R-:W1:Y:S08]  /*1530*/  S2UR UR37, SR_CgaCtaId ;  /* 0x00000000002579c3 */ /* 0x000e700000008800 */
[----:B------:R-:W-:Y:S05]  /*1540*/  BRA.U UP0, `(.L_x_18) ;  /* 0x0000000100347547 */ /* 0x000fea000b800000 */
[----:B------:R-:W2:Y:S01]  /*1550*/  S2R R2, SR_CgaCtaId ;  /* 0x0000000000027919 */ /* 0x000ea20000008800 */
[----:B------:R-:W-:-:S04]  /*1560*/  MOV R3, 0x400 ;  /* 0x0000040000037802 */ /* 0x000fc80000000f00 */
[----:B--2---:R-:W-:Y:S02]  /*1570*/  LEA R2, R2, R3, 0x18 ;  /* 0x0000000302027211 */ /* 0x004fe400078ec0ff */
[----:B------:R-:W-:-:S03]  /*1580*/  SHF.L.U32 R3, R11, 0x1f, RZ ;  /* 0x0000001f0b037819 */ /* 0x000fc600000006ff */
[----:B------:R-:W-:-:S04]  /*1590*/  IMAD R2, R12, 0x8, R2 ;  /* 0x000000080c027824 */ /* 0x000fc800078e0202 */
[----:B------:R-:W2:Y:S02]  /*15a0*/  SYNCS.PHASECHK.TRANS64.TRYWAIT P0, [R2+URZ+0xf0], R3 ;  /* 0x0000f003020075a7 */ /* 0x000ea400080011ff */
[----:B--2---:R-:W-:Y:S05]  /*15b0*/  @!P0 BRA `(.L_x_19) ;  /* 0x0000006000748947 */ /* 0x004fea0003800000 */
.L_x_115:
[----:B------:R-:W-:Y:S01]  /*15c0*/  VIADD R12, R12, 0x1 ;  /* 0x000000010c0c7836 */ /* 0x000fe20000000000 */
[----:B------:R2:W-:Y:S04]  /*15d0*/  SYNCS.ARRIVE.TRANS64.A1T0 RZ, [R2+URZ+0xe0], RZ ;  /* 0x0000e0ff02ff79a7 */ /* 0x0005e800081000ff */
[----:B------:R-:W-:-:S04]  /*15e0*/  ISETP.NE.AND P0, PT, R12, 0x2, PT ;  /* 0x000000020c00780c */ /* 0x000fc80003f05270 */
[----:B------:R-:W-:Y:S02]  /*15f0*/  SEL R12, R12, RZ, P0 ;  /* 0x000000ff0c0c7207 */ /* 0x000fe40000000000 */
[----:B--2---:R-:W-:-:S04]  /*1600*/  SEL R2, RZ, 0x1, P0 ;  /* 0x00000001ff027807 */ /* 0x004fc80000000000 */
[----:B------:R-:W-:-:S07]  /*1610*/  LOP3.LUT R11, R11, R2, RZ, 0x3c, !PT ;  /* 0x000000020b0b7212 */ /* 0x000fce00078e3cff */
.L_x_18:
[----:B------:R-:W-:Y:S01]  /*1620*/  UMOV UR4, 0x400 ;  /* 0x0000040000047882 */ /* 0x000fe20000000000 */
[----:B------:R-:W-:Y:S01]  /*1630*/  SHF.L.U32 R2, R17, 0x1f, RZ ;  /* 0x0000001f11027819 */ /* 0x000fe200000006ff */
[----:B-1----:R-:W-:Y:S01]  /*1640*/  ULEA UR4, UR37, UR4, 0x18 ;  /* 0x0000000425047291 */ /* 0x002fe2000f8ec0ff */
[----:B------:R-:W-:Y:S01]  /*1650*/  R2UR UR35, R15 ;  /* 0x000000000f2372ca */ /* 0x000fe200000e0000 */
[----:B------:R-:W-:Y:S01]  /*1660*/  UISETP.GE.U32.AND UP0, UPT, UR13, 0xff, UPT ;  /* 0x000000ff0d00788c */ /* 0x000fe2000bf06070 */
[----:B------:R-:W-:Y:S01]  /*1670*/  R2UR UR19, R14 ;  /* 0x000000000e1372ca */ /* 0x000fe200000e0000 */
[----:B------:R-:W-:Y:S01]  /*1680*/  ULEA UR8, UR6, UR4, 0x3 ;  /* 0x0000000406087291 */ /* 0x000fe2000f8e18ff */
[----:B------:R-:W-:-:S08]  /*1690*/  UMOV UR29, URZ ;  /* 0x000000ff001d7c82 */ /* 0x000fd00008000000 */
[----:B------:R1:W2:Y:S01]  /*16a0*/  SYNCS.PHASECHK.TRANS64.TRYWAIT P0, [UR8+0x20], R2 ;  /* 0x00002002ff0075a7 */ /* 0x0002a20008001108 */
[----:B------:R-:W-:Y:S02]  /*16b0*/  USHF.L.U32 UR35, UR35, 0x7, URZ ;  /* 0x0000000723237899 */ /* 0x000fe400080006ff */
[----:B------:R-:W-:Y:S01]  /*16c0*/  USHF.L.U32 UR19, UR19, 0x6, URZ ;  /* 0x0000000613137899 */ /* 0x000fe200080006ff */
[----:B------:R-:W-:Y:S11]  /*16d0*/  BRA.U !UP0, `(.L_x_20) ;  /* 0x0000000108d87547 */ /* 0x000ff6000b800000 */
[----:B------:R-:W-:Y:S01]  /*16e0*/  UMOV UR21, URZ ;  /* 0x000000ff00157c82 */ /* 0x000fe20008000000 */
[----:B------:R-:W-:-:S05]  /*16f0*/  UMOV UR42, UR6 ;  /* 0x00000006002a7c82 */ /* 0x000fca0008000000 */
.L_x_25:
[----:B-1----:R-:W-:Y:S01]  /*1700*/  ULEA UR33, UR42, UR4, 0x3 ;  /* 0x000000042a217291 */ /* 0x002fe2000f8e18ff */
[----:B--2---:R-:W-:Y:S01]  /*1710*/  @!P5 MOV R3, 0xc000 ;  /* 0x0000c0000003d802 */ /* 0x004fe20000000f00 */
[----:B--2---:R-:W-:Y:S10]  /*1720*/  @P0 BRA `(.L_x_21) ;  /* 0x00000000000c0947 */ /* 0x004ff40003800000 */
[----:B------:R-:W-:-:S04]  /*1730*/  SHF.L.U32 R4, R17, 0x1f, RZ ;  /* 0x0000001f11047819 */ /* 0x000fc800000006ff */
[----:B------:R-:W2:Y:S02]  /*1740*/  SYNCS.PHASECHK.TRANS64.TRYWAIT P0, [UR33+0x20], R4 ;  /* 0x00002004ff0075a7 */ /* 0x000ea40008001121 */
[----:B--2---:R-:W-:Y:S05]  /*1750*/  @!P0 BRA `(.L_x_22) ;  /* 0x0000006000208947 */ /* 0x004fea0003800000 */
.L_x_21:
[----:B------:R2:W-:Y:S01]  /*1760*/  @!P5 SYNCS.ARRIVE.TRANS64 RZ, [UR33], R3 ;  /* 0x00000003ffffd9a7 */ /* 0x0005e20008000021 */
[----:B------:R-:W-:Y:S04]  /*1770*/  BSSY.RECONVERGENT B0, `(.L_x_23) ;  /* 0x0000003000007945 */ /* 0x000fe80003800200 */
[----:B------:R-:W-:Y:S05]  /*1780*/  @P4 BRA `(.L_x_24) ;  /* 0x0000000000044947 */ /* 0x000fea0003800000 */
[----:B------:R-:W-:Y:S05]  /*1790*/  BPT.TRAP 0x1 ;  /* 0x000000040000795c */ /* 0x000fea0000300000 */
.L_x_24:
[----:B------:R-:W-:Y:S05]  /*17a0*/  BSYNC.RECONVERGENT B0 ;  /* 0x0000000000007941 */ /* 0x000fea0003800200 */
.L_x_23:
[----:B------:R-:W-:Y:S02]  /*17b0*/  UIADD3 UR6, UPT, UPT, UR42, 0x1, URZ ;  /* 0x000000012a067890 */ /* 0x000fe4000fffe0ff */
[----:B------:R-:W-:Y:S02]  /*17c0*/  ULEA UR24, UR42, UR4, 0xf ;  /* 0x000000042a187291 */ /* 0x000fe4000f8e78ff */
[----:B------:R-:W-:Y:S02]  /*17d0*/  UISETP.NE.AND UP0, UPT, UR6, 0x4, UPT ;  /* 0x000000040600788c */ /* 0x000fe4000bf05270 */
[----:B------:R-:W-:Y:S02]  /*17e0*/  UIADD3 UR40, UP1, UPT, UR22, 0x80, URZ ;  /* 0x0000008016287890 */ /* 0x000fe4000ff3e0ff */
[----:B------:R-:W-:Y:S02]  /*17f0*/  USEL UR9, URZ, 0x1, UP0 ;  /* 0x00000001ff097887 */ /* 0x000fe40008000000 */
[----:B------:R-:W-:-:S02]  /*1800*/  USEL UR6, UR6, URZ, UP0 ;  /* 0x000000ff06067287 */ /* 0x000fc40008000000 */
[----:B------:R-:W-:Y:S02]  /*1810*/  USHF.L.U32 UR34, UR21, 0x7, URZ ;  /* 0x0000000715227899 */ /* 0x000fe400080006ff */
[----:B------:R-:W-:Y:S01]  /*1820*/  ULEA UR8, UR6, UR4, 0x3 ;  /* 0x0000000406087291 */ /* 0x000fe2000f8e18ff */
[----:B------:R-:W-:Y:S01]  /*1830*/  LOP3.LUT R17, R17, UR9, RZ, 0x3c, !PT ;  /* 0x0000000911117c12 */ /* 0x000fe2000f8e3cff */
[----:B------:R-:W-:Y:S02]  /*1840*/  UIADD3 UR38, UP0, UPT, UR22, 0x180, URZ ;  /* 0x0000018016267890 */ /* 0x000fe4000ff1e0ff */
[----:B------:R-:W-:Y:S01]  /*1850*/  UIADD3.X UR41, UPT, UPT, URZ, UR23, URZ, UP1, !UPT ;  /* 0x00000017ff297290 */ /* 0x000fe20008ffe4ff */
[----:B-1----:R-:W-:Y:S01]  /*1860*/  SHF.L.U32 R2, R17, 0x1f, RZ ;  /* 0x0000001f11027819 */ /* 0x002fe200000006ff */
[----:B------:R-:W-:Y:S02]  /*1870*/  UIADD3 UR32, UPT, UPT, UR24, 0x6400, URZ ;  /* 0x0000640018207890 */ /* 0x000fe4000fffe0ff */
[----:B------:R-:W-:Y:S01]  /*1880*/  UIADD3 UR26, UPT, UPT, UR34, 0x40, URZ ;  /* 0x00000040221a7890 */ /* 0x000fe2000fffe0ff */
[----:B------:R1:W1:Y:S01]  /*1890*/  SYNCS.PHASECHK.TRANS64.TRYWAIT P0, [UR8+0x20], R2 ;  /* 0x00002002ff0075a7 */ /* 0x0002620008001108 */
[----:B------:R-:W-:-:S02]  /*18a0*/  ULEA UR8, UR42, UR4, 0xe ;  /* 0x000000042a087291 */ /* 0x000fc4000f8e70ff */
[----:B------:R-:W-:Y:S02]  /*18b0*/  UIADD3 UR24, UPT, UPT, UR24, 0xa400, URZ ;  /* 0x0000a40018187890 */ /* 0x000fe4000fffe0ff */
[----:B------:R-:W-:Y:S02]  /*18c0*/  UIADD3.X UR39, UPT, UPT, URZ, UR23, URZ, UP0, !UPT ;  /* 0x00000017ff277290 */ /* 0x000fe400087fe4ff */
[----:B------:R-:W-:Y:S02]  /*18d0*/  UIADD3 UR16, UPT, UPT, UR8, 0x26400, URZ ;  /* 0x0002640008107890 */ /* 0x000fe4000fffe0ff */
[----:B------:R-:W-:Y:S01]  /*18e0*/  UIADD3 UR8, UPT, UPT, UR8, 0x28400, URZ ;  /* 0x0002840008087890 */ /* 0x000fe2000fffe0ff */
[----:B------:R-:W-:Y:S01]  /*18f0*/  UMOV UR30, 0x0 ;  /* 0x00000000001e7882 */ /* 0x000fe20000000000 */
[----:B------:R-:W-:Y:S01]  /*1900*/  UMOV UR31, 0x10000000 ;  /* 0x10000000001f7882 */ /* 0x000fe20000000000 */
[----:B------:R-:W-:Y:S01]  /*1910*/  UMOV UR25, UR33 ;  /* 0x0000002100197c82 */ /* 0x000fe20008000000 */
[----:B------:R-:W-:Y:S01]  /*1920*/  UMOV UR27, UR35 ;  /* 0x00000023001b7c82 */ /* 0x000fe20008000000 */
[----:B------:R-:W-:Y:S01]  /*1930*/  UMOV UR28, UR36 ;  /* 0x00000024001c7c82 */ /* 0x000fe20008000000 */
[----:B------:R-:W-:Y:S01]  /*1940*/  UMOV UR17, UR33 ;  /* 0x0000002100117c82 */ /* 0x000fe20008000000 */
[----:B------:R-:W-:Y:S01]  /*1950*/  UMOV UR20, UR36 ;  /* 0x0000002400147c82 */ /* 0x000fe20008000000 */
[----:B------:R-:W-:Y:S01]  /*1960*/  UMOV UR18, UR34 ;  /* 0x0000002200127c82 */ /* 0x000fe20008000000 */
[----:B------:R1:W-:Y:S01]  /*1970*/  UTMALDG.3D [UR32], [UR40], desc[UR30] ;  /* 0x00001e20280075b4 */ /* 0x0003e20008011000 */
[----:B------:R-:W-:Y:S01]  /*1980*/  UMOV UR11, UR19 ;  /* 0x00000013000b7c82 */ /* 0x000fe20008000000 */
[----:B------:R-:W-:Y:S01]  /*1990*/  UMOV UR12, UR36 ;  /* 0x00000024000c7c82 */ /* 0x000fe20008000000 */
[----:B------:R-:W-:Y:S01]  /*19a0*/  UMOV UR9, UR33 ;  /* 0x0000002100097c82 */ /* 0x000fe20008000000 */
[----:B------:R-:W-:Y:S01]  /*19b0*/  UMOV UR10, UR26 ;  /* 0x0000001a000a7c82 */ /* 0x000fe20008000000 */
[----:B------:R-:W-:Y:S01]  /*19c0*/  UIADD3 UR21, UPT, UPT, UR21, 0x1, URZ ;  /* 0x0000000115157890 */ /* 0x000fe2000fffe0ff */
[----:B------:R-:W-:Y:S01]  /*19d0*/  UMOV UR29, UR5 ;  /* 0x00000005001d7c82 */ /* 0x000fe20008000000 */
[----:B------:R1:W-:Y:S02]  /*19e0*/  UTMALDG.3D [UR24], [UR40], desc[UR30] ;  /* 0x00001e18280075b4 */ /* 0x0003e40008011000 */
[----:B------:R-:W-:Y:S01]  /*19f0*/  UISETP.NE.AND UP0, UPT, UR21, UR5, UPT ;  /* 0x000000051500728c */ /* 0x000fe2000bf05270 */
[----:B------:R-:W-:Y:S01]  /*1a00*/  UMOV UR42, UR6 ;  /* 0x00000006002a7c82 */ /* 0x000fe20008000000 */
[----:B------:R1:W-:Y:S01]  /*1a10*/  UTMALDG.3D [UR16], [UR38], desc[UR30] ;  /* 0x00001e10260075b4 */ /* 0x0003e20008011000 */
[----:B------:R1:W-:Y:S06]  /*1a20*/  UTMALDG.3D [UR8], [UR38], desc[UR30] ;  /* 0x00001e08260075b4 */ /* 0x0003ec0008011000 */
[----:B------:R-:W-:Y:S05]  /*1a30*/  BRA.U UP0, `(.L_x_25) ;  /* 0xfffffffd00307547 */ /* 0x000fea000b83ffff */
.L_x_20:
[----:B-1----:R-:W-:Y:S01]  /*1a40*/  ULEA UR8, UR6, UR4, 0x3 ;  /* 0x0000000406087291 */ /* 0x002fe2000f8e18ff */
[----:B------:R-:W-:Y:S01]  /*1a50*/  SHF.L.U32 R2, R17, 0x1f, RZ ;  /* 0x0000001f11027819 */ /* 0x000fe200000006ff */
[----:B------:R-:W-:Y:S01]  /*1a60*/  @!P1 SYNCS.ARRIVE.TRANS64.A1T0 RZ, [UR4+0x78], RZ ;  /* 0x000078ffffff99a7 */ /* 0x000fe20008100004 */
[----:B------:R-:W-:-:S06]  /*1a70*/  UISETP.GT.AND UP0, UPT, UR15, UR14, UPT ;  /* 0x0000000e0f00728c */ /* 0x000fcc000bf04270 */
[----:B--2---:R1:W2:Y:S03]  /*1a80*/  SYNCS.PHASECHK.TRANS64.TRYWAIT P0, [UR8+0x20], R2 ;  /* 0x00002002ff0075a7 */ /* 0x0042a60008001108 */
[----:B------:R-:W-:Y:S05]  /*1a90*/  BRA.U !UP0, `(.L_x_26) ;  /* 0x0000000108d47547 */ /* 0x000fea000b800000 */
[----:B------:R-:W-:Y:S01]  /*1aa0*/  UIADD3 UR21, UPT, UPT, UR7, UR29, URZ ;  /* 0x0000001d07157290 */ /* 0x000fe2000fffe0ff */
[----:B------:R-:W-:-:S11]  /*1ab0*/  UMOV UR42, UR6 ;  /* 0x00000006002a7c82 */ /* 0x000fd60008000000 */
.L_x_31:
[----:B-1----:R-:W-:Y:S01]  /*1ac0*/  ULEA UR33, UR42, UR4, 0x3 ;  /* 0x000000042a217291 */ /* 0x002fe2000f8e18ff */
[----:B--2---:R-:W-:Y:S01]  /*1ad0*/  @!P5 MOV R3, 0xc000 ;  /* 0x0000c0000003d802 */ /* 0x004fe20000000f00 */
[----:B--2---:R-:W-:Y:S10]  /*1ae0*/  @P0 BRA `(.L_x_27) ;  /* 0x00000000000c0947 */ /* 0x004ff40003800000 */
[----:B------:R-:W-:-:S04]  /*1af0*/  SHF.L.U32 R4, R17, 0x1f, RZ ;  /* 0x0000001f11047819 */ /* 0x000fc800000006ff */
[----:B------:R-:W2:Y:S02]  /*1b00*/  SYNCS.PHASECHK.TRANS64.TRYWAIT P0, [UR33+0x20], R4 ;  /* 0x00002004ff0075a7 */ /* 0x000ea40008001121 */
[----:B--2---:R-:W-:Y:S05]  /*1b10*/  @!P0 BRA `(.L_x_28) ;  /* 0x0000005c00488947 */ /* 0x004fea0003800000 */
.L_x_27:
[----:B------:R2:W-:Y:S01]  /*1b20*/  @!P5 SYNCS.ARRIVE.TRANS64 RZ, [UR33], R3 ;  /* 0x00000003ffffd9a7 */ /* 0x0005e20008000021 */
[----:B------:R-:W-:Y:S04]  /*1b30*/  BSSY.RECONVERGENT B0, `(.L_x_29) ;  /* 0x0000003000007945 */ /* 0x000fe80003800200 */
[----:B------:R-:W-:Y:S05]  /*1b40*/  @P4 BRA `(.L_x_30) ;  /* 0x0000000000044947 */ /* 0x000fea0003800000 */
[----:B------:R-:W-:Y:S05]  /*1b50*/  BPT.TRAP 0x1 ;  /* 0x000000040000795c */ /* 0x000fea0000300000 */
.L_x_30:
[----:B------:R-:W-:Y:S05]  /*1b60*/  BSYNC.RECONVERGENT B0 ;  /* 0x0000000000007941 */ /* 0x000fea0003800200 */
.L_x_29:
        /* <DEDUP_REMOVED lines=32> */
[----:B------:R-:W-:Y:S01]  /*1d70*/  UMOV UR10, UR26 ;  /* 0x0000001a000a7c82 */ /* 0x000fe20008000000 */
[----:B------:R-:W-:Y:S01]  /*1d80*/  UIADD3 UR29, UPT, UPT, UR29, 0x1, URZ ;  /* 0x000000011d1d7890 */ /* 0x000fe2000fffe0ff */
[----:B------:R1:W-:Y:S01]  /*1d90*/  UTMALDG.3D [UR24], [UR40], desc[UR30] ;  /* 0x00001e18280075b4 */ /* 0x0003e20008011000 */
[----:B------:R-:W-:-:S02]  /*1da0*/  UMOV UR42, UR6 ;  /* 0x00000006002a7c82 */ /* 0x000fc40008000000 */
[----:B------:R-:W-:Y:S01]  /*1db0*/  UISETP.NE.AND UP0, UPT, UR29, UR21, UPT ;  /* 0x000000151d00728c */ /* 0x000fe2000bf05270 */
[----:B------:R1:W-:Y:S01]  /*1dc0*/  UTMALDG.3D [UR16], [UR38], desc[UR30] ;  /* 0x00001e10260075b4 */ /* 0x0003e20008011000 */
[----:B------:R1:W-:Y:S07]  /*1dd0*/  UTMALDG.3D [UR8], [UR38], desc[UR30] ;  /* 0x00001e08260075b4 */ /* 0x0003ee0008011000 */
[----:B------:R-:W-:Y:S05]  /*1de0*/  BRA.U UP0, `(.L_x_31) ;  /* 0xfffffffd00347547 */ /* 0x000fea000b83ffff */
.L_x_26:
[C---:B-1----:R-:W-:Y:S01]  /*1df0*/  LEA R2, R16.reuse, UR4, 0x3 ;  /* 0x0000000410027c11 */ /* 0x042fe2000f8e18ff */
[----:B------:R-:W-:Y:S01]  /*1e00*/  NOP ;  /* 0x0000000000007918 */ /* 0x000fe20000000000 */
[----:B--2---:R-:W-:Y:S02]  /*1e10*/  SHF.L.U32 R3, R13, 0x1f, RZ ;  /* 0x0000001f0d037819 */ /* 0x004fe400000006ff */
[----:B------:R-:W-:Y:S02]  /*1e20*/  LEA R4, R16, UR4, 0x4 ;  /* 0x0000000410047c11 */ /* 0x000fe4000f8e20ff */
[----:B------:R-:W1:Y:S02]  /*1e30*/  SYNCS.PHASECHK.TRANS64.TRYWAIT P0, [R2+URZ+0x80], R3 ;  /* 0x00008003020075a7 */ /* 0x000e6400080011ff */
[----:B-1----:R-:W-:Y:S05]  /*1e40*/  @!P0 BRA `(.L_x_32) ;  /* 0x0000005800948947 */ /* 0x002fea0003800000 */
.L_x_118:
[----:B------:R-:W2:Y:S01]  /*1e50*/  LDS.128 R4, [R4+0x110] ;  /* 0x0001100004047984 */ /* 0x000ea20000000c00 */
[----:B---3--:R-:W-:Y:S01]  /*1e60*/  ISETP.GE.AND P0, PT, R40, 0x1, PT ;  /* 0x000000012800780c */ /* 0x008fe20003f06270 */
[----:B-1----:R-:W-:Y:S01]  /*1e70*/  VIADD R2, R2, 0x90 ;  /* 0x0000009002027836 */ /* 0x002fe20000000000 */
[----:B------:R-:W-:Y:S01]  /*1e80*/  @!PT LDS RZ, [RZ] ;  /* 0x00000000fffff984 */ /* 0x000fe20000000800 */
[----:B------:R-:W-:Y:S01]  /*1e90*/  @!PT LDS RZ, [RZ] ;  /* 0x00000000fffff984 */ /* 0x000fe20000000800 */
[----:B------:R-:W-:Y:S01]  /*1ea0*/  @!PT LDS RZ, [RZ] ;  /* 0x00000000fffff984 */ /* 0x000fe20000000800 */
[----:B------:R-:W-:Y:S01]  /*1eb0*/  @!PT LDS RZ, [RZ] ;  /* 0x00000000fffff984 */ /* 0x000fe20000000800 */
[----:B------:R1:W-:Y:S06]  /*1ec0*/  MEMBAR.ALL.CTA ;  /* 0x0000000000007992 */ /* 0x0003ec0000008000 */
[----:B-1----:R-:W1:Y:S01]  /*1ed0*/  FENCE.VIEW.ASYNC.S ;  /* 0x00000000000073c6 */ /* 0x002e620000000000 */
[----:B------:R-:W-:-:S04]  /*1ee0*/  PRMT R2, RZ, 0x654, R2 ;  /* 0x00000654ff027816 */ /* 0x000fc80000000002 */
[----:B-1----:R1:W-:Y:S01]  /*1ef0*/  SYNCS.ARRIVE.TRANS64.RED.A1T0 RZ, [R2+URZ], RZ ;  /* 0x000000ff02ff79a7 */ /* 0x0023e200081004ff */
[----:B--2---:R-:W-:-:S13]  /*1f00*/  LOP3.LUT P2, RZ, R6, 0x1, RZ, 0xc0, !PT ;  /* 0x0000000106ff7812 */ /* 0x004fda000784c0ff */
[----:B------:R-:W-:Y:S01]  /*1f10*/  @P2 SHF.R.U32.HI R3, RZ, 0x10, R5 ;  /* 0x00000010ff032819 */ /* 0x000fe20000011605 */
[----:B------:R-:W-:Y:S01]  /*1f20*/  VOTEU.ANY UP0, P2 ;  /* 0x0000000000ff7886 */ /* 0x000fe20001000100 */
[----:B------:R-:W-:Y:S02]  /*1f30*/  @P2 MOV R10, R4 ;  /* 0x00000004000a2202 */ /* 0x000fe40000000f00 */
[----:B------:R-:W-:Y:S02]  /*1f40*/  @P2 R2UR.BROADCAST UR8, R3 ;  /* 0x00000000030822ca */ /* 0x000fe400008e0000 */
[----:B------:R-:W-:-:S11]  /*1f50*/  @P2 LOP3.LUT R9, R5, 0xffff, RZ, 0xc0, !PT ;  /* 0x0000ffff05092812 */ /* 0x000fd600078ec0ff */
[----:B------:R-:W-:Y:S01]  /*1f60*/  @UP0 UMOV UR36, UR8 ;  /* 0x0000000800240c82 */ /* 0x000fe20008000000 */
[----:B-1----:R-:W-:Y:S05]  /*1f70*/  @!P0 BRA `(.L_x_33) ;  /* 0x0000000000b88947 */ /* 0x002fea0003800000 */
[----:B------:R-:W4:Y:S01]  /*1f80*/  LDC.64 R4, c[0x0][0xb18] ;  /* 0x0002c600ff047b82 */ /* 0x000f220000000a00 */
[----:B------:R-:W-:-:S07]  /*1f90*/  ISETP.NE.AND P3, PT, R40, 0x1, PT ;  /* 0x000000012800780c */ /* 0x000fce0003f65270 */
[----:B------:R-:W1:Y:S08]  /*1fa0*/  LDC.64 R6, c[0x0][0xb10] ;  /* 0x0002c400ff067b82 */ /* 0x000e700000000a00 */
[----:B------:R-:W2:Y:S08]  /*1fb0*/  LDC R14, c[0x0][0xb20] ;  /* 0x0002c800ff0e7b82 */ /* 0x000eb00000000800 */
[----:B------:R-:W3:Y:S01]  /*1fc0*/  LDC R15, c[0x0][0xb0c] ;  /* 0x0002c300ff0f7b82 */ /* 0x000ee20000000800 */
[----:B----4-:R-:W-:Y:S01]  /*1fd0*/  IMAD.HI.U32 R19, R0, R5, RZ ;  /* 0x0000000500137227 */ /* 0x010fe200078e00ff */
[----:B------:R-:W-:-:S03]  /*1fe0*/  ISETP.NE.AND P0, PT, R4, 0x1, PT ;  /* 0x000000010400780c */ /* 0x000fc60003f05270 */
[----:B------:R-:W-:-:S03]  /*1ff0*/  IMAD.HI.U32 R5, R9, R5, RZ ;  /* 0x0000000509057227 */ /* 0x000fc600078e00ff */
[----:B------:R-:W4:Y:S01]  /*2000*/  LDC.64 R2, c[0x0][0xb28] ;  /* 0x0002ca00ff027b82 */ /* 0x000f220000000a00 */
[----:B-1----:R-:W-:-:S04]  /*2010*/  IMAD.HI.U32 R20, R8, R6, RZ ;  /* 0x0000000608147227 */ /* 0x002fc800078e00ff */
[----:B------:R-:W-:Y:S01]  /*2020*/  IMAD.HI.U32 R21, R10, R6, RZ ;  /* 0x000000060a157227 */ /* 0x000fe200078e00ff */
[----:B------:R-:W-:Y:S02]  /*2030*/  SHF.R.U32.HI R20, RZ, R7, R20 ;  /* 0x00000007ff147219 */ /* 0x000fe40000011614 */
[-C--:B--2---:R-:W-:Y:S02]  /*2040*/  SHF.R.U32.HI R19, RZ, R14.reuse, R19 ;  /* 0x0000000eff137219 */ /* 0x084fe40000011613 */
[----:B------:R-:W-:Y:S02]  /*2050*/  SHF.R.U32.HI R5, RZ, R14, R5 ;  /* 0x0000000eff057219 */ /* 0x000fe40000011605 */
[----:B------:R-:W-:Y:S02]  /*2060*/  SEL R19, R0, R19, !P0 ;  /* 0x0000001300137207 */ /* 0x000fe40004000000 */
[----:B------:R-:W-:Y:S02]  /*2070*/  SHF.R.U32.HI R21, RZ, R7, R21 ;  /* 0x00000007ff157219 */ /* 0x000fe40000011615 */
[----:B---3--:R-:W-:-:S02]  /*2080*/  ISETP.NE.AND P1, PT, R15, 0x1, PT ;  /* 0x000000010f00780c */ /* 0x008fc40003f25270 */
[----:B------:R-:W-:Y:S02]  /*2090*/  SEL R5, R9, R5, !P0 ;  /* 0x0000000509057207 */ /* 0x000fe40004000000 */
[----:B------:R-:W-:Y:S02]  /*20a0*/  SEL R20, R8, R20, !P1 ;  /* 0x0000001408147207 */ /* 0x000fe40004800000 */
[----:B------:R-:W-:Y:S01]  /*20b0*/  SEL R21, R10, R21, !P1 ;  /* 0x000000150a157207 */ /* 0x000fe20004800000 */
[----:B----4-:R-:W-:-:S04]  /*20c0*/  IMAD.HI.U32 R18, R19, R2, RZ ;  /* 0x0000000213127227 */ /* 0x010fc800078e00ff */
        /* <DEDUP_REMOVED lines=10> */
[----:B------:R-:W-:-:S04]  /*2170*/  @!P0 IMAD.HI.U32 R7, R21, R2, RZ ;  /* 0x0000000215078227 */ /* 0x000fc800078e00ff */
[----:B------:R-:W-:Y:S01]  /*2180*/  IMAD.MOV R2, RZ, RZ, -R6 ;  /* 0x000000ffff027224 */ /* 0x000fe200078e0a06 */
[----:B------:R-:W-:Y:S02]  /*2190*/  @!P0 SHF.R.U32.HI R3, RZ, R3, R7 ;  /* 0x00000003ff038219 */ /* 0x000fe40000011607 */
[----:B------:R-:W-:Y:S01]  /*21a0*/  IADD3 R7, PT, PT, -R5, RZ, RZ ;  /* 0x000000ff05077210 */ /* 0x000fe20007ffe1ff */
[----:B------:R-:W-:Y:S01]  /*21b0*/  IMAD R2, R40, R2, R5 ;  /* 0x0000000228027224 */ /* 0x000fe200078e0205 */
        /* <DEDUP_REMOVED lines=10> */
.L_x_33:
[----:B------:R-:W1:Y:S02]  /*2260*/  LDCU UR8, c[0x0][0xb30] ;  /* 0x00016600ff0877ac */ /* 0x000e640008000800 */
[----:B-1----:R-:W-:-:S09]  /*2270*/  UISETP.NE.AND UP0, UPT, UR8, 0x1, UPT ;  /* 0x000000010800788c */ /* 0x002fd2000bf05270 */
[----:B------:R-:W-:Y:S05]  /*2280*/  BRA.U UP0, `(.L_x_34) ;  /* 0x0000000100407547 */ /* 0x000fea000b800000 */
[----:B------:R-:W1:Y:S08]  /*2290*/  LDC.64 R4, c[0x0][0xb10] ;  /* 0x0002c400ff047b82 */ /* 0x000e700000000a00 */
[----:B------:R-:W2:Y:S08]  /*22a0*/  LDC.64 R2, c[0x0][0xb18] ;  /* 0x0002c600ff027b82 */ /* 0x000eb00000000a00 */
[----:B------:R-:W3:Y:S08]  /*22b0*/  LDC R6, c[0x0][0xb20] ;  /* 0x0002c800ff067b82 */ /* 0x000ef00000000800 */
[----:B------:R-:W4:Y:S01]  /*22c0*/  LDC R7, c[0x0][0xb0c] ;  /* 0x0002c300ff077b82 */ /* 0x000f220000000800 */
[----:B-1----:R-:W-:-:S05]  /*22d0*/  IMAD.HI.U32 R4, R10, R4, RZ ;  /* 0x000000040a047227 */ /* 0x002fca00078e00ff */
[----:B------:R-:W-:Y:S01]  /*22e0*/  SHF.R.U32.HI R4, RZ, R5, R4 ;  /* 0x00000005ff047219 */ /* 0x000fe20000011604 */
[----:B--2---:R-:W-:Y:S01]  /*22f0*/  IMAD.HI.U32 R3, R9, R3, RZ ;  /* 0x0000000309037227 */ /* 0x004fe200078e00ff */
[----:B------:R-:W-:-:S04]  /*2300*/  ISETP.NE.AND P0, PT, R2, 0x1, PT ;  /* 0x000000010200780c */ /* 0x000fc80003f05270 */
[----:B---3--:R-:W-:-:S04]  /*2310*/  SHF.R.U32.HI R3, RZ, R6, R3 ;  /* 0x00000006ff037219 */ /* 0x008fc80000011603 */
[----:B------:R-:W-:Y:S02]  /*2320*/  SEL R3, R9, R3, !P0 ;  /* 0x0000000309037207 */ /* 0x000fe40004000000 */
[----:B----4-:R-:W-:-:S04]  /*2330*/  ISETP.NE.AND P1, PT, R7, 0x1, PT ;  /* 0x000000010700780c */ /* 0x010fc80003f25270 */
[----:B------:R-:W-:-:S05]  /*2340*/  SEL R4, R10, R4, !P1 ;  /* 0x000000040a047207 */ /* 0x000fca0004800000 */
[----:B------:R-:W-:Y:S02]  /*2350*/  IMAD.IADD R5, R3, 0x1, -R4 ;  /* 0x0000000103057824 */ /* 0x000fe400078e0a04 */
[----:B------:R-:W-:Y:S02]  /*2360*/  IMAD.IADD R3, R4, 0x1, -R3 ;  /* 0x0000000104037824 */ /* 0x000fe400078e0a03 */
[----:B------:R-:W-:Y:S02]  /*2370*/  IMAD R10, R5, R7, R10 ;  /* 0x00000007050a7224 */ /* 0x000fe400078e020a */
[----:B------:R-:W-:-:S07]  /*2380*/  IMAD R9, R3, R2, R9 ;  /* 0x0000000203097224 */ /* 0x000fce00078e0209 */
.L_x_34:
[----:B------:R-:W-:Y:S01]  /*2390*/  VIADD R16, R16, 0x1 ;  /* 0x0000000110107836 */ /* 0x000fe20000000000 */
[----:B------:R-:W-:Y:S01]  /*23a0*/  PLOP3.LUT P1, PT, PT, PT, PT, 0x80, 0x8 ;  /* 0x000000000008781c */ /* 0x000fe20003f2f070 */
[----:B------:R-:W-:Y:S02]  /*23b0*/  IMAD.IADD R15, R10, 0x1, R87 ;  /* 0x000000010a0f7824 */ /* 0x000fe400078e0257 */
[----:B------:R-:W-:Y:S01]  /*23c0*/  IMAD.IADD R14, R9, 0x1, R86 ;  /* 0x00000001090e7824 */ /* 0x000fe200078e0256 */
[----:B------:R-:W-:-:S04]  /*23d0*/  ISETP.NE.AND P0, PT, R16, 0x2, PT ;  /* 0x000000021000780c */ /* 0x000fc80003f05270 */
[----:B------:R-:W-:Y:S02]  /*23e0*/  SEL R2, RZ, 0x1, P0 ;  /* 0x00000001ff027807 */ /* 0x000fe40000000000 */
[----:B------:R-:W-:Y:S02]  /*23f0*/  SEL R16, R16, RZ, P0 ;  /* 0x000000ff10107207 */ /* 0x000fe40000000000 */
[----:B------:R-:W-:Y:S01]  /*2400*/  LOP3.LUT R13, R13, R2, RZ, 0x3c, !PT ;  /* 0x000000020d0d7212 */ /* 0x000fe200078e3cff */
[----:B------:R-:W-:Y:S06]  /*2410*/  @P2 BRA `(.L_x_35) ;  /* 0xfffffff000402947 */ /* 0x000fec000383ffff */
[----:B------:R-:W-:Y:S01]  /*2420*/  UIADD3 UR4, UPT, UPT, UR4, 0x20, URZ ;  /* 0x0000002004047890 */ /* 0x000fe2000fffe0ff */
[----:B------:R-:W-:-:S03]  /*2430*/  SHF.L.U32 R2, R17, 0x1f, RZ ;  /* 0x0000001f11027819 */ /* 0x000fc600000006ff */
[----:B------:R-:W-:-:S09]  /*2440*/  ULEA UR5, UR6, UR4, 0x3 ;  /* 0x0000000406057291 */ /* 0x000fd2000f8e18ff */
[----:B------:R-:W1:Y:S02]  /*2450*/  SYNCS.PHASECHK.TRANS64.TRYWAIT P0, [UR5], R2 ;  /* 0x00000002ff0075a7 */ /* 0x000e640008001105 */
[----:B-1----:R-:W-:Y:S05]  /*2460*/  @!P0 BRA `(.L_x_36) ;  /* 0x0000005400208947 */ /* 0x002fea0003800000 */
.L_x_120:
[----:B------:R-:W-:-:S04]  /*2470*/  UIADD3 UR6, UPT, UPT, UR6, 0x1, URZ ;  /* 0x0000000106067890 */ /* 0x000fc8000fffe0ff */
[----:B------:R-:W-:-:S04]  /*2480*/  UISETP.NE.AND UP0, UPT, UR6, 0x4, UPT ;  /* 0x000000040600788c */ /* 0x000fc8000bf05270 */
[----:B------:R-:W-:Y:S02]  /*2490*/  USEL UR7, URZ, 0x1, UP0 ;  /* 0x00000001ff077887 */ /* 0x000fe40008000000 */
[----:B------:R-:W-:-:S04]  /*24a0*/  USEL UR6, UR6, URZ, UP0 ;  /* 0x000000ff06067287 */ /* 0x000fc80008000000 */
[----:B------:R-:W-:Y:S01]  /*24b0*/  ULEA UR5, UR6, UR4, 0x3 ;  /* 0x0000000406057291 */ /* 0x000fe2000f8e18ff */
[----:B-1----:R-:W-:-:S04]  /*24c0*/  LOP3.LUT R2, R17, UR7, RZ, 0x3c, !PT ;  /* 0x0000000711027c12 */ /* 0x002fc8000f8e3cff */
[----:B------:R-:W-:-:S04]  /*24d0*/  SHF.L.U32 R3, R2, 0x1f, RZ ;  /* 0x0000001f02037819 */ /* 0x000fc800000006ff */
[----:B------:R-:W1:Y:S02]  /*24e0*/  SYNCS.PHASECHK.TRANS64.TRYWAIT P0, [UR5], R3 ;  /* 0x00000003ff0075a7 */ /* 0x000e640008001105 */
[----:B-1----:R-:W-:Y:S05]  /*24f0*/  @!P0 BRA `(.L_x_37) ;  /* 0x0000005400148947 */ /* 0x002fea0003800000 */
.L_x_122:
[----:B------:R-:W-:-:S04]  /*2500*/  UIADD3 UR6, UPT, UPT, UR6, 0x1, URZ ;  /* 0x0000000106067890 */ /* 0x000fc8000fffe0ff */
[----:B------:R-:W-:-:S04]  /*2510*/  UISETP.NE.AND UP0, UPT, UR6, 0x4, UPT ;  /* 0x000000040600788c */ /* 0x000fc8000bf05270 */
[----:B------:R-:W-:Y:S02]  /*2520*/  USEL UR7, URZ, 0x1, UP0 ;  /* 0x00000001ff077887 */ /* 0x000fe40008000000 */
[----:B------:R-:W-:-:S04]  /*2530*/  USEL UR6, UR6, URZ, UP0 ;  /* 0x000000ff06067287 */ /* 0x000fc80008000000 */
[----:B------:R-:W-:Y:S01]  /*2540*/  ULEA UR5, UR6, UR4, 0x3 ;  /* 0x0000000406057291 */ /* 0x000fe2000f8e18ff */
[----:B------:R-:W-:-:S04]  /*2550*/  LOP3.LUT R2, R2, UR7, RZ, 0x3c, !PT ;  /* 0x0000000702027c12 */ /* 0x000fc8000f8e3cff */
[----:B-1----:R-:W-:-:S04]  /*2560*/  SHF.L.U32 R3, R2, 0x1f, RZ ;  /* 0x0000001f02037819 */ /* 0x002fc800000006ff */
[----:B------:R-:W1:Y:S02]  /*2570*/  SYNCS.PHASECHK.TRANS64.TRYWAIT P0, [UR5], R3 ;  /* 0x00000003ff0075a7 */ /* 0x000e640008001105 */
[----:B-1----:R-:W-:Y:S05]  /*2580*/  @!P0 BRA `(.L_x_38) ;  /* 0x0000005400088947 */ /* 0x002fea0003800000 */
.L_x_124:
[----:B------:R-:W-:-:S04]  /*2590*/  UIADD3 UR6, UPT, UPT, UR6, 0x1, URZ ;  /* 0x0000000106067890 */ /* 0x000fc8000fffe0ff */
[----:B------:R-:W-:-:S04]  /*25a0*/  UISETP.NE.AND UP0, UPT, UR6, 0x4, UPT ;  /* 0x000000040600788c */ /* 0x000fc8000bf05270 */
[----:B------:R-:W-:Y:S02]  /*25b0*/  USEL UR5, URZ, 0x1, UP0 ;  /* 0x00000001ff057887 */ /* 0x000fe40008000000 */
[----:B------:R-:W-:-:S04]  /*25c0*/  USEL UR6, UR6, URZ, UP0 ;  /* 0x000000ff06067287 */ /* 0x000fc80008000000 */
[----:B------:R-:W-:Y:S01]  /*25d0*/  ULEA UR6, UR6, UR4, 0x3 ;  /* 0x0000000406067291 */ /* 0x000fe2000f8e18ff */
[----:B------:R-:W-:-:S04]  /*25e0*/  LOP3.LUT R2, R2, UR5, RZ, 0x3c, !PT ;  /* 0x0000000502027c12 */ /* 0x000fc8000f8e3cff */
[----:B------:R-:W-:Y:S01]  /*25f0*/  SHF.L.U32 R2, R2, 0x1f, RZ ;  /* 0x0000001f02027819 */ /* 0x000fe200000006ff */
[----:B-1--4-:R-:W-:-:S07]  /*2600*/  IMAD.U32 R0, RZ, RZ, UR6 ;  /* 0x00000006ff007e24 */ /* 0x012fce000f8e00ff */
.L_x_39:
[----:B-1----:R1:W2:Y:S02]  /*2610*/  SYNCS.PHASECHK.TRANS64.TRYWAIT P0, [R0+URZ], R2 ;  /* 0x00000002000075a7 */ /* 0x0022a400080011ff */
[----:B--2---:R-:W-:Y:S05]  /*2620*/  @!P0 NANOSLEEP.SYNCS 0x989680 ;  /* 0x009896800000895d */ /* 0x004fea0003900000 */
[----:B------:R-:W2:Y:S02]  /*2630*/  @!P0 SYNCS.PHASECHK.TRANS64 P0, [R0+URZ], R2 ;  /* 0x00000002000085a7 */ /* 0x000ea400080010ff */
[----:B--2---:R-:W-:Y:S05]  /*2640*/  @P0 EXIT ;  /* 0x000000000000094d */ /* 0x004fea0003800000 */
[----:B------:R-:W-:Y:S05]  /*2650*/  BRA `(.L_x_39) ;  /* 0xfffffffc00ec7947 */ /* 0x000fea000383ffff */
.L_x_17:
[----:B------:R-:W-:-:S04]  /*2660*/  UISETP.NE.AND UP1, UPT, UR37, URZ, UPT ;  /* 0x000000ff2500728c */ /* 0x000fc8000bf25270 */
[----:B------:R-:W-:-:S09]  /*2670*/  UISETP.NE.OR UP1, UPT, UR8, 0x1, UP1 ;  /* 0x000000010800788c */ /* 0x000fd20008f25670 */
[----:B------:R-:W-:Y:S05]  /*2680*/  BRA.U UP1, `(.L_x_40) ;  /* 0x0000000501487547 */ /* 0x000fea000b800000 */
[----:B------:R-:W-:Y:S01]  /*2690*/  ISETP.NE.AND P2, PT, R2, RZ, PT ;  /* 0x000000ff0200720c */ /* 0x000fe20003f45270 */
[----:B------:R-:W-:Y:S01]  /*26a0*/  IMAD.MOV.U32 R12, RZ, RZ, 0x1 ;  /* 0x00000001ff0c7424 */ /* 0x000fe200078e00ff */
[----:B------:R-:W-:Y:S02]  /*26b0*/  CS2R R10, SRZ ;  /* 0x00000000000a7805 */ /* 0x000fe4000001ff00 */
[----:B------:R-:W-:Y:S01]  /*26c0*/  CS2R R8, SRZ ;  /* 0x0000000000087805 */ /* 0x000fe2000001ff00 */
[----:B------:R-:W-:Y:S01]  /*26d0*/  UMOV UR4, 0x400 ;  /* 0x0000040000047882 */ /* 0x000fe20000000000 */
[----:B------:R-:W-:Y:S01]  /*26e0*/  UMOV UR6, URZ ;  /* 0x000000ff00067c82 */ /* 0x000fe20008000000 */
[----:B------:R-:W-:-:S12]  /*26f0*/  ULEA UR37, UR37, UR4, 0x18 ;  /* 0x0000000425257291 */ /* 0x000fd8000f8ec0ff */
.L_x_44:
[----:B------:R-:W-:Y:S02]  /*2700*/  LEA R0, R8, UR37, 0x3 ;  /* 0x0000002508007c11 */ /* 0x000fe4000f8e18ff */
[----:B------:R-:W-:-:S03]  /*2710*/  SHF.L.U32 R4, R9, 0x1f, RZ ;  /* 0x0000001f09047819 */ /* 0x000fc600000006ff */
[----:B------:R-:W-:Y:S01]  /*2720*/  VIADD R5, R0, 0xf0 ;  /* 0x000000f000057836 */ /* 0x000fe20000000000 */
[----:B------:R-:W1:Y:S02]  /*2730*/  SYNCS.PHASECHK.TRANS64.TRYWAIT P0, [R0+URZ+0xe0], R4 ;  /* 0x0000e004000075a7 */ /* 0x000e6400080011ff */
[----:B-1----:R-:W-:Y:S05]  /*2740*/  @!P0 BRA `(.L_x_41) ;  /* 0x0000005000b08947 */ /* 0x002fea0003800000 */
.L_x_125:
[----:B------:R-:W-:Y:S01]  /*2750*/  ULEA UR5, UR6, UR37, 0x3 ;  /* 0x0000002506057291 */ /* 0x000fe2000f8e18ff */
[----:B-1----:R-:W-:Y:S01]  /*2760*/  PRMT R0, RZ, 0x654, R5 ;  /* 0x00000654ff007816 */ /* 0x002fe20000000005 */
[----:B------:R-:W-:Y:S01]  /*2770*/  @!P2 IMAD.MOV.U32 R4, RZ, RZ, 0x10 ;  /* 0x00000010ff04a424 */ /* 0x000fe200078e00ff */
[----:B------:R-:W-:Y:S01]  /*2780*/  SHF.L.U32 R5, R12, 0x1f, RZ ;  /* 0x0000001f0c057819 */ /* 0x000fe200000006ff */
[----:B------:R-:W-:Y:S01]  /*2790*/  UIADD3 UR4, UPT, UPT, UR5, 0x80, URZ ;  /* 0x0000008005047890 */ /* 0x000fe2000fffe0ff */
[----:B------:R1:W-:Y:S05]  /*27a0*/  SYNCS.ARRIVE.TRANS64.RED.A1T0 RZ, [R0+URZ], RZ ;  /* 0x000000ff00ff79a7 */ /* 0x0003ea00081004ff */
[----:B------:R-:W-:Y:S01]  /*27b0*/  IMAD.U32 R6, RZ, RZ, UR4 ;  /* 0x00000004ff067e24 */ /* 0x000fe2000f8e00ff */
[----:B------:R-:W2:Y:S04]  /*27c0*/  SYNCS.PHASECHK.TRANS64.TRYWAIT P0, [UR5+0x90], R5 ;  /* 0x00009005ff0075a7 */ /* 0x000ea80008001105 */
[----:B------:R-:W-:Y:S01]  /*27d0*/  PRMT R6, R2, 0x654, R6 ;  /* 0x0000065402067816 */ /* 0x000fe20000000006 */
[----:B-12---:R-:W-:Y:S06]  /*27e0*/  @!P0 BRA `(.L_x_42) ;  /* 0x00000050009c8947 */ /* 0x006fec0003800000 */
.L_x_127:
[----:B------:R-:W-:Y:S01]  /*27f0*/  ULEA UR4, UR6, UR37, 0x4 ;  /* 0x0000002506047291 */ /* 0x000fe2000f8e20ff */
[----:B------:R-:W-:Y:S01]  /*2800*/  SEL R3, R6, R3, !P2 ;  /* 0x0000000306037207 */ /* 0x000fe20005000000 */
[----:B------:R-:W-:Y:S01]  /*2810*/  UIADD3 UR5, UPT, UPT, UR5, 0x80, URZ ;  /* 0x0000008005057890 */ /* 0x000fe2000fffe0ff */
[----:B-1----:R-:W-:Y:S01]  /*2820*/  LEA R0, R11, UR37, 0x3 ;  /* 0x000000250b007c11 */ /* 0x002fe2000f8e18ff */
[----:B------:R-:W-:Y:S01]  /*2830*/  UIADD3 UR4, UPT, UPT, UR4, 0x110, URZ ;  /* 0x0000011004047890 */ /* 0x000fe2000fffe0ff */
[----:B------:R1:W-:Y:S01]  /*2840*/  @!P2 SYNCS.ARRIVE.TRANS64.RED RZ, [R3+URZ], R4 ;  /* 0x0000000403ffa9a7 */ /* 0x0003e200080004ff */
[----:B------:R-:W-:Y:S01]  /*2850*/  UIADD3 UR6, UPT, UPT, UR6, 0x1, URZ ;  /* 0x0000000106067890 */ /* 0x000fe2000fffe0ff */
[----:B------:R-:W-:-:S03]  /*2860*/  VIADD R8, R8, 0x1 ;  /* 0x0000000108087836 */ /* 0x000fc60000000000 */
[----:B------:R-:W-:Y:S02]  /*2870*/  UISETP.NE.AND UP0, UPT, UR6, 0x2, UPT ;  /* 0x000000020600788c */ /* 0x000fe4000bf05270 */
[----:B------:R-:W-:Y:S01]  /*2880*/  ISETP.NE.AND P0, PT, R8, 0x2, PT ;  /* 0x000000020800780c */ /* 0x000fe20003f05270 */
[----:B------:R-:W-:Y:S06]  /*2890*/  UGETNEXTWORKID.BROADCAST [UR4], [UR5] ;  /* 0x00000000040073ca */ /* 0x000fec0008000100 */
[----:B------:R-:W-:Y:S02]  /*28a0*/  USEL UR4, URZ, 0x1, UP0 ;  /* 0x00000001ff047887 */ /* 0x000fe40008000000 */
[----:B------:R-:W-:-:S04]  /*28b0*/  USEL UR6, UR6, URZ, UP0 ;  /* 0x000000ff06067287 */ /* 0x000fc80008000000 */
[----:B------:R-:W-:Y:S02]  /*28c0*/  LOP3.LUT R12, R12, UR4, RZ, 0x3c, !PT ;  /* 0x000000040c0c7c12 */ /* 0x000fe4000f8e3cff */
[----:B-1----:R-:W-:-:S04]  /*28d0*/  SHF.L.U32 R4, R10, 0x1f, RZ ;  /* 0x0000001f0a047819 */ /* 0x002fc800000006ff */
[----:B------:R-:W1:Y:S02]  /*28e0*/  SYNCS.PHASECHK.TRANS64.TRYWAIT P1, [R0+URZ+0x80], R4 ;  /* 0x00008004000075a7 */ /* 0x000e6400080211ff */
[----:B-1----:R-:W-:Y:S05]  /*28f0*/  @!P1 BRA `(.L_x_43) ;  /* 0x0000005000709947 */ /* 0x002fea0003800000 */
.L_x_128:
[C---:B-1----:R-:W-:Y:S01]  /*2900*/  LEA R4, R11.reuse, UR37, 0x4 ;  /* 0x000000250b047c11 */ /* 0x042fe2000f8e20ff */
[----:B------:R-:W-:Y:S01]  /*2910*/  VIADD R0, R0, 0x90 ;  /* 0x0000009000007836 */ /* 0x000fe20000000000 */
[----:B------:R-:W-:Y:S01]  /*2920*/  SEL R8, R8, RZ, P0 ;  /* 0x000000ff08087207 */ /* 0x000fe20000000000 */
[----:B------:R-:W-:-:S03]  /*2930*/  VIADD R11, R11, 0x1 ;  /* 0x000000010b0b7836 */ /* 0x000fc60000000000 */
[----:B------:R-:W1:Y:S01]  /*2940*/  LDS.128 R4, [R4+0x110] ;  /* 0x0001100004047984 */ /* 0x000e620000000c00 */
[----:B------:R-:W-:Y:S02]  /*2950*/  PRMT R0, RZ, 0x654, R0 ;  /* 0x00000654ff007816 */ /* 0x000fe40000000000 */
[C---:B------:R-:W-:Y:S01]  /*2960*/  ISETP.NE.AND P1, PT, R11.reuse, 0x2, PT ;  /* 0x000000020b00780c */ /* 0x040fe20003f25270 */
[----:B------:R-:W-:Y:S01]  /*2970*/  @!PT LDS RZ, [RZ] ;  /* 0x00000000fffff984 */ /* 0x000fe20000000800 */
[----:B------:R-:W-:Y:S01]  /*2980*/  @!PT LDS RZ, [RZ] ;  /* 0x00000000fffff984 */ /* 0x000fe20000000800 */
[----:B------:R-:W-:Y:S01]  /*2990*/  @!PT LDS RZ, [RZ] ;  /* 0x00000000fffff984 */ /* 0x000fe20000000800 */
[----:B------:R-:W-:Y:S01]  /*29a0*/  @!PT LDS RZ, [RZ] ;  /* 0x00000000fffff984 */ /* 0x000fe20000000800 */
[----:B------:R2:W-:Y:S06]  /*29b0*/  MEMBAR.ALL.CTA ;  /* 0x0000000000007992 */ /* 0x0005ec0000008000 */
[----:B--2---:R-:W2:Y:S01]  /*29c0*/  FENCE.VIEW.ASYNC.S ;  /* 0x00000000000073c6 */ /* 0x004ea20000000000 */
[----:B------:R-:W-:Y:S01]  /*29d0*/  SEL R11, R11, RZ, P1 ;  /* 0x000000ff0b0b7207 */ /* 0x000fe20000800000 */
[----:B--2---:R2:W-:Y:S01]  /*29e0*/  SYNCS.ARRIVE.TRANS64.RED.A1T0 RZ, [R0+URZ], RZ ;  /* 0x000000ff00ff79a7 */ /* 0x0045e200081004ff */
[----:B-1----:R-:W-:-:S02]  /*29f0*/  LOP3.LUT P3, RZ, R6, 0x1, RZ, 0xc0, !PT ;  /* 0x0000000106ff7812 */ /* 0x002fc4000786c0ff */
[----:B------:R-:W-:-:S04]  /*2a00*/  SEL R4, RZ, 0x1, P1 ;  /* 0x00000001ff047807 */ /* 0x000fc80000800000 */
[----:B------:R-:W-:Y:S02]  /*2a10*/  LOP3.LUT R10, R10, R4, RZ, 0x3c, !PT ;  /* 0x000000040a0a7212 */ /* 0x000fe400078e3cff */
[----:B--2---:R-:W-:-:S04]  /*2a20*/  SEL R0, RZ, 0x1, P0 ;  /* 0x00000001ff007807 */ /* 0x004fc80000000000 */
[----:B------:R-:W-:Y:S01]  /*2a30*/  LOP3.LUT R9, R9, R0, RZ, 0x3c, !PT ;  /* 0x0000000009097212 */ /* 0x000fe200078e3cff */
[----:B------:R-:W-:Y:S06]  /*2a40*/  @P3 BRA `(.L_x_44) ;  /* 0xfffffffc002c3947 */ /* 0x000fec000383ffff */
[----:B------:R-:W-:Y:S01]  /*2a50*/  ULEA UR5, UR6, UR37, 0x3 ;  /* 0x0000002506057291 */ /* 0x000fe2000f8e18ff */
[----:B------:R-:W-:-:S08]  /*2a60*/  SHF.L.U32 R2, R12, 0x1f, RZ ;  /* 0x0000001f0c027819 */ /* 0x000fd000000006ff */
[----:B------:R-:W1:Y:S02]  /*2a70*/  SYNCS.PHASECHK.TRANS64 P0, [UR5+0x90], R2 ;  /* 0x00009002ff0075a7 */ /* 0x000e640008001005 */
[----:B-1----:R-:W-:Y:S05]  /*2a80*/  @P0 BRA `(.L_x_45) ;  /* 0x0000000000080947 */ /* 0x002fea0003800000 */
[----:B------:R-:W1:Y:S02]  /*2a90*/  SYNCS.PHASECHK.TRANS64.TRYWAIT P0, [UR5+0x90], R2 ;  /* 0x00009002ff0075a7 */ /* 0x000e640008001105 */
[----:B-1----:R-:W-:Y:S05]  /*2aa0*/  @!P0 BRA `(.L_x_46) ;  /* 0x0000005000188947 */ /* 0x002fea0003800000 */
.L_x_45:
[----:B------:R-:W-:-:S04]  /*2ab0*/  UIADD3 UR4, UPT, UPT, UR6, 0x1, URZ ;  /* 0x0000000106047890 */ /* 0x000fc8000fffe0ff */
[----:B------:R-:W-:-:S04]  /*2ac0*/  UISETP.NE.AND UP0, UPT, UR4, 0x2, UPT ;  /* 0x000000020400788c */ /* 0x000fc8000bf05270 */
[----:B------:R-:W-:Y:S02]  /*2ad0*/  USEL UR7, URZ, 0x1, UP0 ;  /* 0x00000001ff077887 */ /* 0x000fe40008000000 */
[----:B------:R-:W-:-:S04]  /*2ae0*/  USEL UR4, UR4, URZ, UP0 ;  /* 0x000000ff04047287 */ /* 0x000fc80008000000 */
[----:B------:R-:W-:Y:S01]  /*2af0*/  ULEA UR4, UR4, UR37, 0x3 ;  /* 0x0000002504047291 */ /* 0x000fe2000f8e18ff */
[----:B-1----:R-:W-:-:S04]  /*2b00*/  LOP3.LUT R2, R12, UR7, RZ, 0x3c, !PT ;  /* 0x000000070c027c12 */ /* 0x002fc8000f8e3cff */
[----:B------:R-:W-:-:S04]  /*2b10*/  SHF.L.U32 R0, R2, 0x1f, RZ ;  /* 0x0000001f02007819 */ /* 0x000fc800000006ff */
[----:B------:R-:W1:Y:S02]  /*2b20*/  SYNCS.PHASECHK.TRANS64 P0, [UR4+0x90], R0 ;  /* 0x00009000ff0075a7 */ /* 0x000e640008001004 */
[----:B-1----:R-:W-:Y:S05]  /*2b30*/  @P0 EXIT ;  /* 0x000000000000094d */ /* 0x002fea0003800000 */
[----:B------:R-:W-:Y:S02]  /*2b40*/  SHF.L.U32 R2, R2, 0x1f, RZ ;  /* 0x0000001f02027819 */ /* 0x000fe400000006ff */
[----:B------:R-:W-:-:S07]  /*2b50*/  MOV R0, UR4 ;  /* 0x0000000400007c02 */ /* 0x000fce0008000f00 */
.L_x_47:
[----:B-1----:R1:W2:Y:S02]  /*2b60*/  SYNCS.PHASECHK.TRANS64.TRYWAIT P0, [R0+URZ+0x90], R2 ;  /* 0x00009002000075a7 */ /* 0x0022a400080011ff */
[----:B--2---:R-:W-:Y:S05]  /*2b70*/  @!P0 NANOSLEEP.SYNCS 0x989680 ;  /* 0x009896800000895d */ /* 0x004fea0003900000 */
[----:B------:R-:W2:Y:S02]  /*2b80*/  @!P0 SYNCS.PHASECHK.TRANS64 P0, [R0+URZ+0x90], R2 ;  /* 0x00009002000085a7 */ /* 0x000ea400080010ff */
[----:B--2---:R-:W-:Y:S05]  /*2b90*/  @P0 EXIT ;  /* 0x000000000000094d */ /* 0x004fea0003800000 */
[----:B------:R-:W-:Y:S05]  /*2ba0*/  BRA `(.L_x_47) ;  /* 0xfffffffc00ec7947 */ /* 0x000fea000383ffff */
.L_x_40:
[----:B------:R-:W-:-:S09]  /*2bb0*/  UISETP.NE.AND UP1, UPT, UR8, URZ, UPT ;  /* 0x000000ff0800728c */ /* 0x000fd2000bf25270 */
[----:B------:R-:W-:Y:S05]  /*2bc0*/  BRA.U UP1, `(.L_x_48) ;  /* 0x0000001101247547 */ /* 0x000fea000b800000 */
[----:B------:R-:W-:Y:S01]  /*2bd0*/  UMOV UR4, 0x40 ;  /* 0x0000004000047882 */ /* 0x000fe20000000000 */
[----:B------:R-:W-:Y:S01]  /*2be0*/  NOP ;  /* 0x0000000000007918 */ /* 0x000fe20000000000 */
[----:B------:R-:W-:Y:S01]  /*2bf0*/  ULEA UR4, UR37, UR4, 0x18 ;  /* 0x0000000425047291 */ /* 0x000fe2000f8ec0ff */
[----:B------:R-:W-:Y:S02]  /*2c00*/  UMOV UR5, 0x400 ;  /* 0x0000040000057882 */ /* 0x000fe40000000000 */
[----:B------:R-:W-:-:S06]  /*2c10*/  ULEA UR37, UR37, UR5, 0x18 ;  /* 0x0000000525257291 */ /* 0x000fcc000f8ec0ff */
[----:B------:R-:W1:Y:S02]  /*2c20*/  LDS.U8 R0, [UR4+0x1c] ;  /* 0x00001c04ff007984 */ /* 0x000e640008000000 */
[----:B-1----:R-:W-:-:S13]  /*2c30*/  ISETP.NE.AND P0, PT, R0, RZ, PT ;  /* 0x000000ff0000720c */ /* 0x002fda0003f05270 */
[----:B------:R-:W-:Y:S05]  /*2c40*/  @P0 BRA `(.L_x_49) ;  /* 0x0000000000580947 */ /* 0x000fea0003800000 */
[----:B------:R-:W-:-:S13]  /*2c50*/  ELECT P0, URZ, PT ;  /* 0x0000000000ff782f */ /* 0x000fda0003800000 */
[----:B------:R-:W-:Y:S05]  /*2c60*/  @!P0 BRA `(.L_x_50) ;  /* 0x0000000000608947 */ /* 0x000fea0003800000 */
[----:B------:R-:W-:Y:S01]  /*2c70*/  UMOV UR5, 0x10 ;  /* 0x0000001000057882 */ /* 0x000fe20000000000 */
[----:B------:R-:W-:Y:S01]  /*2c80*/  HFMA2 R0, -RZ, RZ, 0, 5.9604644775390625e-08 ;  /* 0x00000001ff007431 */ /* 0x000fe200000001ff */
[----:B------:R-:W-:-:S03]  /*2c90*/  MOV R2, 0xffff ;  /* 0x0000ffff00027802 */ /* 0x000fc60000000f00 */
[----:B------:R-:W-:Y:S04]  /*2ca0*/  DEPBAR.LE SB1, 0x36 ;  /* 0x00009d800000791a */ /* 0x000fe80000000000 */
[----:B------:R-:W1:Y:S02]  /*2cb0*/  UTCATOMSWS.FIND_AND_SET.ALIGN UP0, UR5, UR5 ;  /* 0x00000005000575e3 */ /* 0x000e640008000800 */
[----:B-1----:R-:W-:Y:S01]  /*2cc0*/  MOV R3, UR5 ;  /* 0x0000000500037c02 */ /* 0x002fe20008000f00 */
[----:B------:R-:W-:Y:S06]  /*2cd0*/  BRA.U UP0, `(.L_x_51) ;  /* 0x0000000100187547 */ /* 0x000fec000b800000 */
.L_x_52:
[----:B------:R-:W-:Y:S05]  /*2ce0*/  NANOSLEEP 0x64 ;  /* 0x000000640000795d */ /* 0x000fea0003800000 */
[----:B------:R-:W-:-:S05]  /*2cf0*/  UMOV UR5, 0x10 ;  /* 0x0000001000057882 */ /* 0x000fca0000000000 */
[----:B------:R-:W-:Y:S04]  /*2d00*/  DEPBAR.LE SB1, 0x36 ;  /* 0x00009d800000791a */ /* 0x000fe80000000000 */
[----:B------:R-:W1:Y:S02]  /*2d10*/  UTCATOMSWS.FIND_AND_SET.ALIGN UP0, UR5, UR5 ;  /* 0x00000005000575e3 */ /* 0x000e640008000800 */
[----:B-1----:R-:W-:Y:S01]  /*2d20*/  MOV R3, UR5 ;  /* 0x0000000500037c02 */ /* 0x002fe20008000f00 */
[----:B------:R-:W-:Y:S05]  /*2d30*/  BRA.U !UP0, `(.L_x_52) ;  /* 0xfffffffd08e87547 */ /* 0x000fea000b83ffff */
.L_x_51:
[-C--:B------:R-:W-:Y:S02]  /*2d40*/  SHF.L.U32 R2, R2, R3.reuse, RZ ;  /* 0x0000000302027219 */ /* 0x080fe400000006ff */
[----:B------:R-:W-:Y:S01]  /*2d50*/  SHF.L.U32 R0, R0, R3, RZ ;  /* 0x0000000300007219 */ /* 0x000fe200000006ff */
[----:B------:R-:W-:Y:S02]  /*2d60*/  IMAD.SHL.U32 R3, R3, 0x20, RZ ;  /* 0x0000002003037824 */ /* 0x000fe400078e00ff */
[----:B------:R1:W-:Y:S04]  /*2d70*/  ATOMS.OR RZ, [UR4+0x14], R2 ;  /* 0x00001402ffff798c */ /* 0x0003e8000b000004 */
[----:B------:R1:W-:Y:S04]  /*2d80*/  ATOMS.OR RZ, [UR4+0x18], R0 ;  /* 0x00001800ffff798c */ /* 0x0003e8000b000004 */
[----:B------:R1:W-:Y:S01]  /*2d90*/  STS [UR37+0x130], R3 ;  /* 0x00013003ff007988 */ /* 0x0003e20008000825 */
[----:B------:R-:W-:Y:S05]  /*2da0*/  BRA `(.L_x_50) ;  /* 0x0000000000107947 */ /* 0x000fea0003800000 */
.L_x_49:
[----:B------:R-:W-:Y:S02]  /*2db0*/  MOV R0, 0xffffffff ;  /* 0xffffffff00007802 */ /* 0x000fe40000000f00 */
[----:B------:R-:W-:-:S03]  /*2dc0*/  MOV R2, 0x2df0 ;  /* 0x00002df000027802 */ /* 0x000fc60000000f00 */
[----:B------:R1:W-:Y:S04]  /*2dd0*/  STS [UR37+0x130], R0 ;  /* 0x00013000ff007988 */ /* 0x0003e80008000825 */
[----:B-1-3-5:R-:W-:Y:S05]  /*2de0*/  CALL.REL.NOINC `($__internal_1_$__cuda_sm10x_tcgen05_guardrail_trap_phase_invalid_during_alloc) ;  /* 0x0000005000ec7944 */ /* 0x02afea0003c00000 */
.L_x_50:
[----:B------:R-:W-:Y:S05]  /*2df0*/  WARPSYNC.ALL ;  /* 0x0000000000007948 */ /* 0x000fea0003800000 */
[----:B------:R-:W2:Y:S01]  /*2e00*/  S2UR UR5, SR_CgaCtaId ;  /* 0x00000000000579c3 */ /* 0x000ea20000008800 */
[----:B------:R-:W-:Y:S01]  /*2e10*/  UMOV UR4, 0x400 ;  /* 0x0000040000047882 */ /* 0x000fe20000000000 */
[----:B------:R-:W-:-:S06]  /*2e20*/  NOP ;  /* 0x0000000000007918 */ /* 0x000fcc0000000000 */
[----:B------:R-:W-:Y:S06]  /*2e30*/  BAR.ARV 0x6, 0xa0 ;  /* 0x0182800000007b1d */ /* 0x000fec0000002000 */
[----:B------:R-:W4:Y:S01]  /*2e40*/  LDCU UR7, c[0x0][0x38c] ;  /* 0x00007180ff0777ac */ /* 0x000f220008000800 */
[----:B------:R-:W-:Y:S01]  /*2e50*/  IMAD.MOV.U32 R11, RZ, RZ, 0x1 ;  /* 0x00000001ff0b7424 */ /* 0x000fe200078e00ff */
[----:B------:R-:W-:Y:S01]  /*2e60*/  CS2R R8, SRZ ;  /* 0x0000000000087805 */ /* 0x000fe2000001ff00 */
[----:B------:R-:W-:Y:S01]  /*2e70*/  IMAD.MOV.U32 R10, RZ, RZ, RZ ;  /* 0x000000ffff0a7224 */ /* 0x000fe200078e00ff */
[----:B------:R-:W3:Y:S01]  /*2e80*/  LDCU UR6, c[0x0][0x38c] ;  /* 0x00007180ff0677ac */ /* 0x000ee20008000800 */
[----:B------:R-:W-:Y:S01]  /*2e90*/  UMOV UR15, URZ ;  /* 0x000000ff000f7c82 */ /* 0x000fe20008000000 */
[----:B------:R-:W-:Y:S01]  /*2ea0*/  UMOV UR14, URZ ;  /* 0x000000ff000e7c82 */ /* 0x000fe20008000000 */
[----:B--2---:R-:W-:Y:S01]  /*2eb0*/  ULEA UR5, UR5, UR4, 0x18 ;  /* 0x0000000405057291 */ /* 0x004fe2000f8ec0ff */
[----:B------:R-:W-:Y:S01]  /*2ec0*/  UMOV UR32, 0x0 ;  /* 0x0000000000207882 */ /* 0x000fe20000000000 */
[----:B------:R-:W-:-:S02]  /*2ed0*/  UMOV UR33, 0x8100490 ;  /* 0x0810049000217882 */ /* 0x000fc40000000000 */
[----:B------:R-:W-:Y:S02]  /*2ee0*/  UIADD3 UR9, UPT, UPT, UR5, 0x6400, URZ ;  /* 0x0000640005097890 */ /* 0x000fe4000fffe0ff */
[----:B------:R-:W-:Y:S02]  /*2ef0*/  UIADD3 UR10, UPT, UPT, UR5, 0x26400, URZ ;  /* 0x00026400050a7890 */ /* 0x000fe4000fffe0ff */
[----:B----4-:R-:W-:Y:S01]  /*2f00*/  UIADD3 UR7, UPT, UPT, UR7, 0x7f, URZ ;  /* 0x0000007f07077890 */ /* 0x010fe2000fffe0ff */
[----:B-1----:R-:W1:Y:S01]  /*2f10*/  LDS R0, [UR5+0x130] ;  /* 0x00013005ff007984 */ /* 0x002e620008000800 */
[----:B------:R-:W-:Y:S02]  /*2f20*/  USHF.R.U32.HI UR9, URZ, 0x4, UR9 ;  /* 0x00000004ff097899 */ /* 0x000fe40008011609 */
[----:B------:R-:W-:Y:S02]  /*2f30*/  USHF.R.S32.HI UR4, URZ, 0x1f, UR7 ;  /* 0x0000001fff047899 */ /* 0x000fe40008011407 */
[----:B------:R-:W-:-:S02]  /*2f40*/  USHF.R.U32.HI UR10, URZ, 0x4, UR10 ;  /* 0x00000004ff0a7899 */ /* 0x000fc4000801160a */
[----:B------:R-:W-:Y:S02]  /*2f50*/  ULEA.HI UR4, UR4, UR7, URZ, 0x7 ;  /* 0x0000000704047291 */ /* 0x000fe4000f8f38ff */
[----:B------:R-:W-:Y:S02]  /*2f60*/  ULOP3.LUT UR9, UR9, 0x3fff, URZ, 0xc0, !UPT ;  /* 0x00003fff09097892 */ /* 0x000fe4000f8ec0ff */
[----:B------:R-:W-:Y:S02]  /*2f70*/  USHF.R.S32.HI UR4, URZ, 0x7, UR4 ;  /* 0x00000007ff047899 */ /* 0x000fe40008011404 */
[----:B------:R-:W-:Y:S02]  /*2f80*/  ULOP3.LUT UR10, UR10, 0x3fff, URZ, 0xc0, !UPT ;  /* 0x00003fff0a0a7892 */ /* 0x000fe4000f8ec0ff */
[----:B------:R-:W-:Y:S01]  /*2f90*/  UISETP.LT.AND UP0, UPT, UR4, 0x1, UPT ;  /* 0x000000010400788c */ /* 0x000fe2000bf01270 */
[----:B------:R-:W-:Y:S01]  /*2fa0*/  UMOV UR30, 0x0 ;  /* 0x00000000001e7882 */ /* 0x000fe20000000000 */
[----:B------:R-:W-:-:S02]  /*2fb0*/  UMOV UR31, 0x8100490 ;  /* 0x08100490001f7882 */ /* 0x000fc40000000000 */
[----:B------:R-:W-:Y:S01]  /*2fc0*/  USEL UR8, UR4, 0x1, !UP0 ;  /* 0x0000000104087887 */ /* 0x000fe2000c000000 */
[----:B------:R-:W-:Y:S01]  /*2fd0*/  UMOV UR28, 0x0 ;  /* 0x00000000001c7882 */ /* 0x000fe20000000000 */
[----:B------:R-:W-:Y:S01]  /*2fe0*/  UMOV UR29, 0x8100490 ;  /* 0x08100490001d7882 */ /* 0x000fe20000000000 */
[----:B------:R-:W-:Y:S01]  /*2ff0*/  UMOV UR26, 0x0 ;  /* 0x00000000001a7882 */ /* 0x000fe20000000000 */
[----:B------:R-:W-:Y:S01]  /*3000*/  UMOV UR27, 0x8100490 ;  /* 0x08100490001b7882 */ /* 0x000fe20000000000 */
[----:B------:R-:W-:Y:S01]  /*3010*/  UMOV UR24, 0x0 ;  /* 0x0000000000187882 */ /* 0x000fe20000000000 */
[----:B------:R-:W-:Y:S01]  /*3020*/  UMOV UR25, 0x8100490 ;  /* 0x0810049000197882 */ /* 0x000fe20000000000 */
[----:B------:R-:W-:Y:S01]  /*3030*/  UMOV UR22, 0x0 ;  /* 0x0000000000167882 */ /* 0x000fe20000000000 */
[----:B------:R-:W-:Y:S01]  /*3040*/  UMOV UR23, 0x8100490 ;  /* 0x0810049000177882 */ /* 0x000fe20000000000 */
[----:B------:R-:W-:Y:S02]  /*3050*/  ULOP3.LUT UR9, UR9, 0x10000, URZ, 0xfc, !UPT ;  /* 0x0001000009097892 */ /* 0x000fe4000f8efcff */
[----:B------:R-:W-:-:S02]  /*3060*/  ULOP3.LUT UR10, UR10, 0x10000, URZ, 0xfc, !UPT ;  /* 0x000100000a0a7892 */ /* 0x000fc4000f8efcff */
[----:B------:R-:W-:Y:S02]  /*3070*/  UIADD3 UR8, UPT, UPT, -UR8, URZ, URZ ;  /* 0x000000ff08087290 */ /* 0x000fe4000fffe1ff */
[----:B---3--:R-:W-:Y:S01]  /*3080*/  UISETP.GE.AND UP3, UPT, UR6, 0x1, UPT ;  /* 0x000000010600788c */ /* 0x008fe2000bf66270 */
[----:B------:R-:W-:Y:S01]  /*3090*/  UMOV UR20, 0x0 ;  /* 0x0000000000147882 */ /* 0x000fe20000000000 */
[----:B------:R-:W-:Y:S01]  /*30a0*/  UMOV UR21, 0x8100490 ;  /* 0x0810049000157882 */ /* 0x000fe20000000000 */
[----:B------:R-:W-:Y:S01]  /*30b0*/  UMOV UR18, 0x0 ;  /* 0x0000000000127882 */ /* 0x000fe20000000000 */
[----:B-1----:R-:W-:Y:S01]  /*30c0*/  R2UR UR16, R0 ;  /* 0x00000000001072ca */ /* 0x002fe200000e0000 */
[----:B------:R-:W-:-:S14]  /*30d0*/  UMOV UR19, 0x8100490 ;  /* 0x0810049000137882 */ /* 0x000fdc0000000000 */
.L_x_59:
[----:B------:R-:W-:Y:S02]  /*30e0*/  LEA R0, R10, UR5, 0x3 ;  /* 0x000000050a007c11 */ /* 0x000fe4000f8e18ff */
[----:B------:R-:W-:Y:S02]  /*30f0*/  SHF.L.U32 R2, R9, 0x1f, RZ ;  /* 0x0000001f09027819 */ /* 0x000fe400000006ff */
[----:B------:R-:W-:Y:S01]  /*3100*/  PLOP3.LUT P0, PT, PT, PT, UP3, 0x80, 0x8 ;  /* 0x000000000008781c */ /* 0x000fe20003f0f038 */
[----:B------:R-:W-:Y:S01]  /*3110*/  VIADD R3, R0, 0x90 ;  /* 0x0000009000037836 */ /* 0x000fe20000000000 */
[----:B-1----:R-:W1:Y:S02]  /*3120*/  SYNCS.PHASECHK.TRANS64.TRYWAIT P1, [R0+URZ+0x80], R2 ;  /* 0x00008002000075a7 */ /* 0x002e6400080211ff */
[----:B-1-3--:R-:W-:Y:S09]  /*3130*/  @!P1 BRA `(.L_x_53) ;  /* 0x00000048008c9947 */ /* 0x00aff20003800000 */
.L_x_130:
[----:B------:R-:W-:Y:S01]  /*3140*/  LEA R4, R10, UR5, 0x4 ;  /* 0x000000050a047c11 */ /* 0x000fe2000f8e20ff */
[----:B------:R-:W-:Y:S01]  /*3150*/  @UP3 ULEA UR7, UR14, UR5, 0x3 ;  /* 0x000000050e073291 */ /* 0x000fe2000f8e18ff */
[----:B------:R-:W-:Y:S01]  /*3160*/  PLOP3.LUT P2, PT, PT, PT, PT, 0x80, 0x8 ;  /* 0x000000000008781c */ /* 0x000fe20003f4f070 */
[----:B------:R-:W-:Y:S01]  /*3170*/  ULEA UR6, UR15, UR5, 0x3 ;  /* 0x000000050f067291 */ /* 0x000fe2000f8e18ff */
[----:B------:R-:W-:Y:S02]  /*3180*/  PRMT R3, RZ, 0x654, R3 ;  /* 0x00000654ff037816 */ /* 0x000fe40000000003 */
[----:B------:R-:W2:Y:S01]  /*3190*/  LDS.128 R4, [R4+0x110] ;  /* 0x0001100004047984 */ /* 0x000ea20000000c00 */
[----:B-1----:R-:W-:Y:S02]  /*31a0*/  @P0 SHF.L.U32 R2, R8, 0x1f, RZ ;  /* 0x0000001f08020819 */ /* 0x002fe400000006ff */
[----:B------:R-:W-:Y:S01]  /*31b0*/  SHF.L.U32 R0, R11, 0x1f, RZ ;  /* 0x0000001f0b007819 */ /* 0x000fe200000006ff */
[----:B------:R-:W-:Y:S01]  /*31c0*/  @!PT LDS RZ, [RZ] ;  /* 0x00000000fffff984 */ /* 0x000fe20000000800 */
[----:B------:R-:W-:Y:S01]  /*31d0*/  @!PT LDS RZ, [RZ] ;  /* 0x00000000fffff984 */ /* 0x000fe20000000800 */
[----:B------:R-:W-:Y:S01]  /*31e0*/  @!PT LDS RZ, [RZ] ;  /* 0x00000000fffff984 */ /* 0x000fe20000000800 */
[----:B------:R-:W-:Y:S01]  /*31f0*/  @!PT LDS RZ, [RZ] ;  /* 0x00000000fffff984 */ /* 0x000fe20000000800 */
[----:B------:R1:W-:Y:S06]  /*3200*/  MEMBAR.ALL.CTA ;  /* 0x0000000000007992 */ /* 0x0003ec0000008000 */
[----:B-1----:R-:W1:Y:S02]  /*3210*/  FENCE.VIEW.ASYNC.S ;  /* 0x00000000000073c6 */ /* 0x002e640000000000 */
[----:B-1----:R1:W-:Y:S01]  /*3220*/  SYNCS.ARRIVE.TRANS64.RED.A1T0 RZ, [R3+URZ], RZ ;  /* 0x000000ff03ff79a7 */ /* 0x0023e200081004ff */
[----:B------:R1:W3:Y:S01]  /*3230*/  @P0 SYNCS.PHASECHK.TRANS64.TRYWAIT P2, [UR7], R2 ;  /* 0x00000002ff0005a7 */ /* 0x0002e20008041107 */
[----:B------:R-:W-:Y:S01]  /*3240*/  ULEA UR7, UR15, UR16, 0x6 ;  /* 0x000000100f077291 */ /* 0x000fe2000f8e30ff */
[----:B--2---:R-:W-:Y:S01]  /*3250*/  LOP3.LUT P1, RZ, R6, 0x1, RZ, 0xc0, !PT ;  /* 0x0000000106ff7812 */ /* 0x004fe2000782c0ff */
[----:B------:R-:W2:Y:S02]  /*3260*/  SYNCS.PHASECHK.TRANS64.TRYWAIT P0, [UR6+0xc0], R0 ;  /* 0x0000c000ff0075a7 */ /* 0x000ea40008001106 */
[----:B-123--:R-:W-:Y:S10]  /*3270*/  @!P0 BRA `(.L_x_54) ;  /* 0x0000004800508947 */ /* 0x00eff40003800000 */
.L_x_132:
[----:B------:R-:W-:Y:S01]  /*3280*/  IADD3 R10, PT, PT, R10, 0x1, RZ ;  /* 0x000000010a0a7810 */ /* 0x000fe20007ffe0ff */
[----:B------:R-:W-:Y:S06]  /*3290*/  BRA.U !UP3, `(.L_x_55) ;  /* 0x000000050b107547 */ /* 0x000fec000b800000 */
[----:B------:R-:W-:Y:S01]  /*32a0*/  UPLOP3.LUT UP4, UPT, UPT, UPT, UPT, 0x40, 0x4 ;  /* 0x000000000004789c */ /* 0x000fe20003f8e870 */
[----:B------:R-:W-:Y:S01]  /*32b0*/  UMOV UR13, UR8 ;  /* 0x00000008000d7c82 */ /* 0x000fe20008000000 */
[----:B------:R-:W-:Y:S01]  /*32c0*/  UMOV UR12, UR4 ;  /* 0x00000004000c7c82 */ /* 0x000fe20008000000 */
[----:B------:R-:W-:-:S08]  /*32d0*/  UMOV UR17, UR14 ;  /* 0x0000000e00117c82 */ /* 0x000fd00008000000 */
.L_x_58:
[----:B------:R-:W-:Y:S02]  /*32e0*/  UIADD3 UR13, UPT, UPT, UR13, 0x1, URZ ;  /* 0x000000010d0d7890 */ /* 0x000fe4000fffe0ff */
[----:B--2---:R-:W-:Y:S02]  /*32f0*/  ULEA UR11, UR17, UR5, 0x3 ;  /* 0x00000005110b7291 */ /* 0x004fe4000f8e18ff */
[----:B------:R-:W-:Y:S01]  /*3300*/  UISETP.NE.AND UP0, UPT, UR13, URZ, UPT ;  /* 0x000000ff0d00728c */ /* 0x000fe2000bf05270 */
[----:B---3--:R-:W-:Y:S10]  /*3310*/  @P2 BRA `(.L_x_56) ;  /* 0x00000000000c2947 */ /* 0x008ff40003800000 */
[----:B-1----:R-:W-:Y:S04]  /*3320*/  SHF.L.U32 R2, R8, 0x1f, RZ ;  /* 0x0000001f08027819 */ /* 0x002fe800000006ff */
[----:B------:R-:W1:Y:S02]  /*3330*/  SYNCS.PHASECHK.TRANS64.TRYWAIT P0, [UR11], R2 ;  /* 0x00000002ff0075a7 */ /* 0x000e64000800110b */
[----:B-1----:R-:W-:Y:S05]  /*3340*/  @!P0 BRA `(.L_x_57) ;  /* 0x0000004800348947 */ /* 0x002fea0003800000 */
.L_x_56:
[----:B------:R-:W-:Y:S01]  /*3350*/  UISETP.NE.AND UP1, UPT, UR12, 0x1, UPT ;  /* 0x000000010c00788c */ /* 0x000fe2000bf25270 */
[----:B------:R-:W-:Y:S01]  /*3360*/  PLOP3.LUT P2, PT, PT, PT, PT, 0x80, 0x8 ;  /* 0x000000000008781c */ /* 0x000fe20003f4f070 */
[----:B------:R-:W-:Y:S02]  /*3370*/  UIADD3 UR14, UPT, UPT, UR17, 0x1, URZ ;  /* 0x00000001110e7890 */ /* 0x000fe4000fffe0ff */
[----:B------:R-:W-:Y:S02]  /*3380*/  ULEA UR64, UR17, UR10, 0xa ;  /* 0x0000000a11407291 */ /* 0x000fe4000f8e50ff */
[----:B------:R-:W-:Y:S01]  /*3390*/  UISETP.NE.AND UP2, UPT, UR14, 0x4, UPT ;  /* 0x000000040e00788c */ /* 0x000fe2000bf45270 */
[----:B------:R-:W-:Y:S01]  /*33a0*/  PLOP3.LUT P0, PT, PT, PT, UP1, 0x80, 0x8 ;  /* 0x000000000008781c */ /* 0x000fe20003f0f018 */
[----:B------:R-:W-:Y:S02]  /*33b0*/  ULEA UR62, UR17, UR9, 0xb ;  /* 0x00000009113e7291 */ /* 0x000fe4000f8e58ff */
[----:B------:R-:W-:Y:S02]  /*33c0*/  USEL UR35, URZ, 0x1, UP2 ;  /* 0x00000001ff237887 */ /* 0x000fe40009000000 */
[----:B------:R-:W-:Y:S02]  /*33d0*/  USEL UR14, UR14, URZ, UP2 ;  /* 0x000000ff0e0e7287 */ /* 0x000fe40009000000 */
[----:B------:R-:W-:Y:S02]  /*33e0*/  UIADD3 UR60, UPT, UPT, UR64, 0x2, URZ ;  /* 0x00000002403c7890 */ /* 0x000fe4000fffe0ff */
[----:B------:R-:W-:Y:S01]  /*33f0*/  @UP1 ULEA UR34, UR14, UR5, 0x3 ;  /* 0x000000050e221291 */ /* 0x000fe2000f8e18ff */
[----:B------:R-:W-:Y:S01]  /*3400*/  LOP3.LUT R8, R8, UR35, RZ, 0x3c, !PT ;  /* 0x0000002308087c12 */ /* 0x000fe2000f8e3cff */
[----:B------:R-:W-:Y:S02]  /*3410*/  UIADD3 UR58, UPT, UPT, UR62, 0x2, URZ ;  /* 0x000000023e3a7890 */ /* 0x000fe4000fffe0ff */
[----:B------:R-:W-:Y:S01]  /*3420*/  UIADD3 UR56, UPT, UPT, UR64, 0x4, URZ ;  /* 0x0000000440387890 */ /* 0x000fe2000fffe0ff */
[----:B-1----:R-:W-:Y:S01]  /*3430*/  @P0 SHF.L.U32 R0, R8, 0x1f, RZ ;  /* 0x0000001f08000819 */ /* 0x002fe200000006ff */
[----:B------:R-:W-:Y:S02]  /*3440*/  UIADD3 UR54, UPT, UPT, UR62, 0x4, URZ ;  /* 0x000000043e367890 */ /* 0x000fe4000fffe0ff */
[----:B------:R-:W-:Y:S01]  /*3450*/  UIADD3 UR52, UPT, UPT, UR64, 0x6, URZ ;  /* 0x0000000640347890 */ /* 0x000fe2000fffe0ff */
[----:B------:R2:W3:Y:S01]  /*3460*/  @P0 SYNCS.PHASECHK.TRANS64.TRYWAIT P2, [UR34], R0 ;  /* 0x00000000ff0005a7 */ /* 0x0004e20008041122 */
[----:B------:R-:W-:Y:S02]  /*3470*/  UIADD3 UR50, UPT, UPT, UR62, 0x6, URZ ;  /* 0x000000063e327890 */ /* 0x000fe4000fffe0ff */
        /* <DEDUP_REMOVED lines=9> */
[----:B------:R-:W-:Y:S01]  /*3510*/  UIADD3 UR12, UPT, UPT, UR12, -0x1, URZ ;  /* 0xffffffff0c0c7890 */ /* 0x000fe2000fffe0ff */
[----:B------:R-:W-:Y:S01]  /*3520*/  UMOV UR65, 0x40004040 ;  /* 0x4000404000417882 */ /* 0x000fe20000000000 */
[----:B------:R-:W-:Y:S01]  /*3530*/  UMOV UR63, 0x40004040 ;  /* 0x40004040003f7882 */ /* 0x000fe20000000000 */
[----:B------:R-:W-:Y:S01]  /*3540*/  UMOV UR61, 0x40004040 ;  /* 0x40004040003d7882 */ /* 0x000fe20000000000 */
[----:B------:R2:W-:Y:S01]  /*3550*/  UTCHMMA gdesc[UR62], gdesc[UR64], tmem[UR7], tmem[UR32], idesc[UR33], UP4 ;  /* 0x00ff20403e0075ea */ /* 0x0005e2000a000007 */
[----:B------:R-:W-:Y:S01]  /*3560*/  UPLOP3.LUT UP4, UPT, UPT, UPT, UPT, 0x80, 0x8 ;  /* 0x000000000008789c */ /* 0x000fe20003f8f070 */
[----:B------:R-:W-:Y:S01]  /*3570*/  UMOV UR59, 0x40004040 ;  /* 0x40004040003b7882 */ /* 0x000fe20000000000 */
[----:B------:R-:W-:Y:S01]  /*3580*/  UMOV UR57, 0x40004040 ;  /* 0x4000404000397882 */ /* 0x000fe20000000000 */
[----:B------:R2:W-:Y:S01]  /*3590*/  UTCHMMA gdesc[UR58], gdesc[UR60], tmem[UR7], tmem[UR30], idesc[UR31], UPT ;  /* 0x00ff1e3c3a0075ea */ /* 0x0005e2000b800007 */
        /* <DEDUP_REMOVED lines=14> */
[----:B------:R-:W-:Y:S01]  /*3680*/  UMOV UR35, 0x40004040 ;  /* 0x4000404000237882 */ /* 0x000fe20000000000 */
[----:B------:R2:W-:Y:S01]  /*3690*/  UTCHMMA gdesc[UR38], gdesc[UR40], tmem[UR7], tmem[UR20], idesc[UR21], UPT ;  /* 0x00ff1428260075ea */ /* 0x0005e2000b800007 */
[----:B------:R2:W-:Y:S01]  /*36a0*/  UTCHMMA gdesc[UR34], gdesc[UR36], tmem[UR7], tmem[UR18], idesc[UR19], UPT ;  /* 0x00ff1224220075ea */ /* 0x0005e2000b800007 */
[----:B------:R2:W-:Y:S01]  /*36b0*/  UTCBAR [UR11], URZ ;  /* 0x000000ff0b0073e9 */ /* 0x0005e200080000ff */
[----:B------:R-:W-:Y:S01]  /*36c0*/  UMOV UR17, UR14 ;  /* 0x0000000e00117c82 */ /* 0x000fe20008000000 */
[----:B------:R-:W-:Y:S05]  /*36d0*/  BRA.U UP0, `(.L_x_58) ;  /* 0xfffffffd00007547 */ /* 0x000fea000b83ffff */
.L_x_55:
[----:B------:R-:W-:Y:S01]  /*36e0*/  UIADD3 UR15, UPT, UPT, UR15, 0x1, URZ ;  /* 0x000000010f0f7890 */ /* 0x000fe2000fffe0ff */
[C---:B------:R-:W-:Y:S01]  /*36f0*/  ISETP.NE.AND P0, PT, R10.reuse, 0x2, PT ;  /* 0x000000020a00780c */ /* 0x040fe20003f05270 */
[----:B--2---:R-:W-:Y:S02]  /*3700*/  UIADD3 UR7, UPT, UPT, UR6, 0xa0, URZ ;  /* 0x000000a006077890 */ /* 0x004fe4000fffe0ff */
[----:B------:R-:W-:Y:S01]  /*3710*/  UISETP.NE.AND UP0, UPT, UR15, 0x4, UPT ;  /* 0x000000040f00788c */ /* 0x000fe2000bf05270 */
[----:B-1----:R-:W-:Y:S02]  /*3720*/  SEL R0, RZ, 0x1, P0 ;  /* 0x00000001ff007807 */ /* 0x002fe40000000000 */
[----:B------:R-:W-:Y:S01]  /*3730*/  SEL R10, R10, RZ, P0 ;  /* 0x000000ff0a0a7207 */ /* 0x000fe20000000000 */
[----:B------:R-:W-:Y:S01]  /*3740*/  USEL UR6, URZ, 0x1, UP0 ;  /* 0x00000001ff067887 */ /* 0x000fe20008000000 */
[----:B------:R-:W-:Y:S01]  /*3750*/  LOP3.LUT R9, R9, R0, RZ, 0x3c, !PT ;  /* 0x0000000009097212 */ /* 0x000fe200078e3cff */
[----:B------:R-:W-:Y:S01]  /*3760*/  USEL UR15, UR15, URZ, UP0 ;  /* 0x000000ff0f0f7287 */ /* 0x000fe20008000000 */
[----:B------:R1:W-:Y:S03]  /*3770*/  UTCBAR [UR7], URZ ;  /* 0x000000ff070073e9 */ /* 0x0003e600080000ff */
[----:B------:R-:W-:Y:S01]  /*3780*/  LOP3.LUT R11, R11, UR6, RZ, 0x3c, !PT ;  /* 0x000000060b0b7c12 */ /* 0x000fe2000f8e3cff */
[----:B------:R-:W-:Y:S07]  /*3790*/  @P1 BRA `(.L_x_59) ;  /* 0xfffffff800501947 */ /* 0x000fee000383ffff */
[----:B------:R-:W2:Y:S01]  /*37a0*/  S2UR UR4, SR_CgaCtaId ;  /* 0x00000000000479c3 */ /* 0x000ea20000008800 */
[----:B------:R-:W-:Y:S01]  /*37b0*/  ELECT P0, URZ, PT ;  /* 0x0000000000ff782f */ /* 0x000fe20003800000 */
[----:B------:R-:W-:Y:S01]  /*37c0*/  IMAD.MOV.U32 R0, RZ, RZ, 0x1 ;  /* 0x00000001ff007424 */ /* 0x000fe200078e00ff */
[----:B------:R-:W-:Y:S01]  /*37d0*/  UIADD3 UR5, UPT, UPT, UR5, 0xc0, URZ ;  /* 0x000000c005057890 */ /* 0x000fe2000fffe0ff */
[----:B------:R-:W-:Y:S01]  /*37e0*/  SHF.L.U32 R2, R11, 0x1f, RZ ;  /* 0x0000001f0b027819 */ /* 0x000fe200000006ff */
[----:B------:R-:W-:-:S03]  /*37f0*/  UMOV UR6, 0x40 ;  /* 0x0000004000067882 */ /* 0x000fc60000000000 */
[----:B------:R-:W-:Y:S01]  /*3800*/  UVIRTCOUNT.DEALLOC.SMPOOL 0x80 ;  /* 0x000000800000784c */ /* 0x000fe20000000000 */
[----:B--2---:R-:W-:Y:S02]  /*3810*/  ULEA UR4, UR4, UR6, 0x18 ;  /* 0x0000000604047291 */ /* 0x004fe4000f8ec0ff */
[----:B------:R-:W-:-:S07]  /*3820*/  ULEA UR6, UR15, UR5, 0x3 ;  /* 0x000000050f067291 */ /* 0x000fce000f8e18ff */
[----:B------:R2:W-:Y:S02]  /*3830*/  @P0 STS.U8 [UR4+0x1c], R0 ;  /* 0x00001c00ff000988 */ /* 0x0005e40008000004 */
[----:B------:R-:W4:Y:S02]  /*3840*/  SYNCS.PHASECHK.TRANS64.TRYWAIT P0, [UR6], R2 ;  /* 0x00000002ff0075a7 */ /* 0x000f240008001106 */
[----:B--2-4-:R-:W-:Y:S05]  /*3850*/  @!P0 BRA `(.L_x_60) ;  /* 0x0000004400088947 */ /* 0x014fea0003800000 */
.L_x_135:
[----:B-1----:R-:W-:-:S04]  /*3860*/  UIADD3 UR7, UPT, UPT, UR15, 0x1, URZ ;  /* 0x000000010f077890 */ /* 0x002fc8000fffe0ff */
[----:B------:R-:W-:-:S04]  /*3870*/  UISETP.NE.AND UP0, UPT, UR7, 0x4, UPT ;  /* 0x000000040700788c */ /* 0x000fc8000bf05270 */
[----:B------:R-:W-:Y:S02]  /*3880*/  USEL UR8, URZ, 0x1, UP0 ;  /* 0x00000001ff087887 */ /* 0x000fe40008000000 */
[----:B------:R-:W-:-:S04]  /*3890*/  USEL UR7, UR7, URZ, UP0 ;  /* 0x000000ff07077287 */ /* 0x000fc80008000000 */
[----:B------:R-:W-:Y:S01]  /*38a0*/  ULEA UR6, UR7, UR5, 0x3 ;  /* 0x0000000507067291 */ /* 0x000fe2000f8e18ff */
[----:B--2---:R-:W-:-:S04]  /*38b0*/  LOP3.LUT R2, R11, UR8, RZ, 0x3c, !PT ;  /* 0x000000080b027c12 */ /* 0x004fc8000f8e3cff */
[----:B------:R-:W-:-:S04]  /*38c0*/  SHF.L.U32 R3, R2, 0x1f, RZ ;  /* 0x0000001f02037819 */ /* 0x000fc800000006ff */
[----:B------:R-:W1:Y:S02]  /*38d0*/  SYNCS.PHASECHK.TRANS64.TRYWAIT P0, [UR6], R3 ;  /* 0x00000003ff0075a7 */ /* 0x000e640008001106 */
[----:B-1----:R-:W-:Y:S05]  /*38e0*/  @!P0 BRA `(.L_x_61) ;  /* 0x0000004000fc8947 */ /* 0x002fea0003800000 */
.L_x_137:
        /* <DEDUP_REMOVED lines=9> */
.L_x_139:
[----:B------:R-:W-:-:S04]  /*3980*/  UIADD3 UR7, UPT, UPT, UR7, 0x1, URZ ;  /* 0x0000000107077890 */ /* 0x000fc8000fffe0ff */
[----:B------:R-:W-:-:S04]  /*3990*/  UISETP.NE.AND UP0, UPT, UR7, 0x4, UPT ;  /* 0x000000040700788c */ /* 0x000fc8000bf05270 */
[----:B------:R-:W-:Y:S02]  /*39a0*/  USEL UR6, URZ, 0x1, UP0 ;  /* 0x00000001ff067887 */ /* 0x000fe40008000000 */
[----:B------:R-:W-:-:S04]  /*39b0*/  USEL UR7, UR7, URZ, UP0 ;  /* 0x000000ff07077287 */ /* 0x000fc80008000000 */
[----:B------:R-:W-:Y:S01]  /*39c0*/  ULEA UR7, UR7, UR5, 0x3 ;  /* 0x0000000507077291 */ /* 0x000fe2000f8e18ff */
[----:B------:R-:W-:-:S04]  /*39d0*/  LOP3.LUT R2, R2, UR6, RZ, 0x3c, !PT ;  /* 0x0000000602027c12 */ /* 0x000fc8000f8e3cff */
[----:B------:R-:W-:-:S04]  /*39e0*/  SHF.L.U32 R2, R2, 0x1f, RZ ;  /* 0x0000001f02027819 */ /* 0x000fc800000006ff */
[----:B------:R-:W2:Y:S02]  /*39f0*/  SYNCS.PHASECHK.TRANS64.TRYWAIT P0, [UR7], R2 ;  /* 0x00000002ff0075a7 */ /* 0x000ea40008001107 */
[----:B--2---:R-:W-:Y:S05]  /*3a00*/  @!P0 BRA `(.L_x_63) ;  /* 0x0000004000e48947 */ /* 0x004fea0003800000 */
.L_x_141:
[----:B------:R-:W-:Y:S01]  /*3a10*/  NOP ;  /* 0x0000000000007918 */ /* 0x000fe20000000000 */
[----:B-1----:R-:W1:Y:S01]  /*3a20*/  LDS R0, [UR4+0x14] ;  /* 0x00001404ff007984 */ /* 0x002e620008000800 */
[----:B------:R-:W-:Y:S01]  /*3a30*/  ULOP3.LUT UR6, UR16, 0xffff, URZ, 0xc0, !UPT ;  /* 0x0000ffff10067892 */ /* 0x000fe2000f8ec0ff */
[----:B------:R-:W-:Y:S01]  /*3a40*/  UMOV UR8, 0xffff ;  /* 0x0000ffff00087882 */ /* 0x000fe20000000000 */
[----:B------:R-:W-:Y:S02]  /*3a50*/  UMOV UR5, 0x1 ;  /* 0x0000000100057882 */ /* 0x000fe40000000000 */
[----:B------:R-:W-:-:S04]  /*3a60*/  USHF.R.U32.HI UR6, URZ, 0x5, UR6 ;  /* 0x00000005ff067899 */ /* 0x000fc80008011606 */
[----:B------:R-:W-:Y:S02]  /*3a70*/  USHF.L.U32 UR8, UR8, UR6, URZ ;  /* 0x0000000608087299 */ /* 0x000fe400080006ff */
[----:B------:R-:W-:-:S04]  /*3a80*/  USHF.L.U32 UR5, UR5, UR6, URZ ;  /* 0x0000000605057299 */ /* 0x000fc800080006ff */
[----:B-1----:R-:W-:-:S04]  /*3a90*/  LOP3.LUT R0, R0, UR8, RZ, 0xc0, !PT ;  /* 0x0000000800007c12 */ /* 0x002fc8000f8ec0ff */
[----:B------:R-:W-:-:S13]  /*3aa0*/  ISETP.NE.AND P0, PT, R0, UR8, PT ;  /* 0x0000000800007c0c */ /* 0x000fda000bf05270 */
[----:B------:R-:W-:Y:S05]  /*3ab0*/  @P0 BRA `(.L_x_64) ;  /* 0x0000000000580947 */ /* 0x000fea0003800000 */
[----:B------:R-:W1:Y:S02]  /*3ac0*/  LDS R0, [UR4+0x18] ;  /* 0x00001804ff007984 */ /* 0x000e640008000800 */
[----:B-1----:R-:W-:-:S04]  /*3ad0*/  LOP3.LUT R0, R0, UR5, RZ, 0xc0, !PT ;  /* 0x0000000500007c12 */ /* 0x002fc8000f8ec0ff */
[----:B------:R-:W-:-:S13]  /*3ae0*/  ISETP.NE.AND P0, PT, R0, UR5, PT ;  /* 0x0000000500007c0c */ /* 0x000fda000bf05270 */
[----:B------:R-:W-:Y:S05]  /*3af0*/  @P0 BRA `(.L_x_65) ;  /* 0x00000000003c0947 */ /* 0x000fea0003800000 */
[----:B------:R-:W1:Y:S01]  /*3b00*/  S2R R2, SR_LANEID ;  /* 0x0000000000027919 */ /* 0x000e620000000000 */
[----:B------:R-:W-:Y:S01]  /*3b10*/  ULOP3.LUT UR8, URZ, UR8, URZ, 0x33, !UPT ;  /* 0x00000008ff087292 */ /* 0x000fe2000f8e33ff */
[----:B------:R-:W-:Y:S02]  /*3b20*/  VOTEU.ANY UR7, UPT, PT ;  /* 0x0000000000077886 */ /* 0x000fe400038e0100 */
[----:B------:R-:W-:-:S03]  /*3b30*/  UFLO.U32 UR7, UR7 ;  /* 0x00000007000772bd */ /* 0x000fc600080e0000 */
[----:B------:R-:W-:-:S04]  /*3b40*/  IMAD.U32 R0, RZ, RZ, UR8 ;  /* 0x00000008ff007e24 */ /* 0x000fc8000f8e00ff */
[----:B------:R2:W4:Y:S02]  /*3b50*/  REDUX UR6, R0 ;  /* 0x00000000000673c4 */ /* 0x0005240000000000 */
[----:B------:R1:W-:Y:S02]  /*3b60*/  UTCATOMSWS.AND URZ, UR8 ;  /* 0x0000000800ff79e3 */ /* 0x0003e40008000000 */
[----:B-1----:R-:W-:Y:S02]  /*3b70*/  ISETP.EQ.U32.AND P0, PT, R2, UR7, PT ;  /* 0x0000000702007c0c */ /* 0x002fe4000bf02070 */
[----:B--2---:R-:W-:Y:S02]  /*3b80*/  LOP3.LUT R0, RZ, UR5, RZ, 0x33, !PT ;  /* 0x00000005ff007c12 */ /* 0x004fe4000f8e33ff */
[----:B----4-:R-:W-:Y:S02]  /*3b90*/  MOV R2, UR6 ;  /* 0x0000000600027c02 */ /* 0x010fe40008000f00 */
[----:B------:R-:W1:Y:S07]  /*3ba0*/  REDUX UR5, R0 ;  /* 0x00000000000573c4 */ /* 0x000e6e0000000000 */
[----:B------:R2:W-:Y:S01]  /*3bb0*/  @P0 ATOMS.AND RZ, [UR4+0x14], R2 ;  /* 0x00001402ffff098c */ /* 0x0005e2000a800004 */
[----:B-1----:R-:W-:-:S05]  /*3bc0*/  IMAD.U32 R0, RZ, RZ, UR5 ;  /* 0x00000005ff007e24 */ /* 0x002fca000f8e00ff */
[----:B------:R2:W-:Y:S01]  /*3bd0*/  @P0 ATOMS.AND RZ, [UR4+0x18], R0 ;  /* 0x00001800ffff098c */ /* 0x0005e2000a800004 */
[----:B------:R-:W-:Y:S05]  /*3be0*/  BRA `(.L_x_66) ;  /* 0x0000000000147947 */ /* 0x000fea0003800000 */
.L_x_65:
[----:B------:R-:W-:Y:S02]  /*3bf0*/  MOV R2, 0x3c10 ;  /* 0x00003c1000027802 */ /* 0x000fe40000000f00 */
[----:B---3-5:R-:W-:Y:S05]  /*3c00*/  CALL.REL.NOINC `($__internal_0_$__cuda_sm10x_tcgen05_guardrail_trap_col_being_dealloced_not_returned_by_alloc) ;  /* 0x0000004400587944 */ /* 0x028fea0003c00000 */
[----:B------:R-:W-:Y:S05]  /*3c10*/  BRA `(.L_x_66) ;  /* 0x0000000000087947 */ /* 0x000fea0003800000 */
.L_x_64:
[----:B------:R-:W-:Y:S02]  /*3c20*/  MOV R2, 0x3c40 ;  /* 0x00003c4000027802 */ /* 0x000fe40000000f00 */
[----:B---3-5:R-:W-:Y:S05]  /*3c30*/  CALL.REL.NOINC `($__internal_2_$__cuda_sm10x_tcgen05_guardrail_trap_unallocated_columns_being_dealloced) ;  /* 0x0000004400647944 */ /* 0x028fea0003c00000 */
.L_x_66:
[----:B------:R-:W-:Y:S01]  /*3c40*/  NOP ;  /* 0x0000000000007918 */ /* 0x000fe20000000000 */
[----:B------:R-:W-:Y:S05]  /*3c50*/  EXIT ;  /* 0x000000000000794d */ /* 0x000fea0003800000 */
.L_x_48:
[----:B------:R-:W-:-:S09]  /*3c60*/  UISETP.NE.OR UP2, UPT, UR8, 0x3, !UP2 ;  /* 0x000000030800788c */ /* 0x000fd2000d745670 */
[----:B------:R-:W-:Y:S05]  /*3c70*/  BRA.U UP2, `(.L_x_67) ;  /* 0x0000000d02b07547 */ /* 0x000fea000b800000 */
[----:B------:R-:W1:Y:S01]  /*3c80*/  LDC R0, c[0x0][0xb30] ;  /* 0x0002cc00ff007b82 */ /* 0x000e620000000800 */
[----:B------:R-:W2:Y:S01]  /*3c90*/  LDCU.64 UR8, c[0x0][0x888] ;  /* 0x00011100ff0877ac */ /* 0x000ea20008000a00 */
[----:B------:R-:W-:Y:S02]  /*3ca0*/  HFMA2 R27, -RZ, RZ, 0, 0 ;  /* 0x00000000ff1b7431 */ /* 0x000fe400000001ff */
[----:B------:R-:W-:Y:S01]  /*3cb0*/  IMAD.MOV.U32 R29, RZ, RZ, 0x1 ;  /* 0x00000001ff1d7424 */ /* 0x000fe200078e00ff */
[----:B------:R-:W-:Y:S01]  /*3cc0*/  MOV R25, 0x2000 ;  /* 0x0000200000197802 */ /* 0x000fe20000000f00 */
[----:B------:R-:W4:Y:S01]  /*3cd0*/  LDCU.64 UR4, c[0x0][0x890] ;  /* 0x00011200ff0477ac */ /* 0x000f220008000a00 */
[----:B------:R-:W-:Y:S01]  /*3ce0*/  IMAD.MOV.U32 R28, RZ, RZ, RZ ;  /* 0x000000ffff1c7224 */ /* 0x000fe200078e00ff */
[----:B------:R-:W3:Y:S01]  /*3cf0*/  LDC R24, c[0x0][0x370] ;  /* 0x0000dc00ff187b82 */ /* 0x000ee20000000800 */
[----:B------:R-:W-:Y:S01]  /*3d00*/  UMOV UR7, 0x400 ;  /* 0x0000040000077882 */ /* 0x000fe20000000000 */
[----:B------:R-:W-:-:S02]  /*3d10*/  UPLOP3.LUT UP1, UPT, UPT, UPT, UPT, 0x40, 0x4 ;  /* 0x000000000004789c */ /* 0x000fc40003f2e870 */
[----:B------:R-:W-:Y:S01]  /*3d20*/  ULEA UR7, UR37, UR7, 0x18 ;  /* 0x0000000725077291 */ /* 0x000fe2000f8ec0ff */
[----:B------:R-:W-:-:S03]  /*3d30*/  UMOV UR13, URZ ;  /* 0x000000ff000d7c82 */ /* 0x000fc60008000000 */
[----:B------:R-:W3:Y:S01]  /*3d40*/  LDC R3, c[0x0][0xb0c] ;  /* 0x0002c300ff037b82 */ /* 0x000ee20000000800 */
[----:B--2---:R-:W-:Y:S02]  /*3d50*/  UISETP.NE.U32.AND UP3, UPT, UR8, URZ, UPT ;  /* 0x000000ff0800728c */ /* 0x004fe4000bf65070 */
[----:B----4-:R-:W-:-:S05]  /*3d60*/  UISETP.NE.U32.AND UP4, UPT, UR4, URZ, UPT ;  /* 0x000000ff0400728c */ /* 0x010fca000bf85070 */
[----:B------:R-:W2:Y:S01]  /*3d70*/  LDC R18, c[0x0][0xb20] ;  /* 0x0002c800ff127b82 */ /* 0x000ea20000000800 */
[----:B-1----:R-:W-:Y:S01]  /*3d80*/  ISETP.NE.AND P1, PT, R0, 0x1, PT ;  /* 0x000000010000780c */ /* 0x002fe20003f25270 */
[----:B------:R-:W-:Y:S02]  /*3d90*/  UISETP.NE.AND.EX UP3, UPT, UR9, URZ, UPT, UP3 ;  /* 0x000000ff0900728c */ /* 0x000fe4000bf65330 */
[----:B------:R-:W-:-:S04]  /*3da0*/  UISETP.NE.AND.EX UP4, UPT, UR5, URZ, UPT, UP4 ;  /* 0x000000ff0500728c */ /* 0x000fc8000bf85340 */
[----:B------:R-:W1:Y:S08]  /*3db0*/  LDC.64 R30, c[0x0][0x348] ;  /* 0x0000d200ff1e7b82 */ /* 0x000e700000000a00 */
[----:B------:R-:W4:Y:S08]  /*3dc0*/  LDC.64 R16, c[0x0][0xb10] ;  /* 0x0002c400ff107b82 */ /* 0x000f300000000a00 */
[----:B------:R-:W1:Y:S08]  /*3dd0*/  LDC.64 R6, c[0x0][0xb18] ;  /* 0x0002c600ff067b82 */ /* 0x000e700000000a00 */
[----:B------:R-:W1:Y:S08]  /*3de0*/  LDC.64 R4, c[0x0][0xb28] ;  /* 0x0002ca00ff047b82 */ /* 0x000e700000000a00 */
[----:B--23--:R-:W1:Y:S02]  /*3df0*/  LDC R19, c[0x0][0x374] ;  /* 0x0000dd00ff137b82 */ /* 0x00ce640000000800 */
.L_x_76:
[C---:B------:R-:W-:Y:S02]  /*3e00*/  LEA R0, R28.reuse, UR7, 0x3 ;  /* 0x000000071c007c11 */ /* 0x040fe4000f8e18ff */
[----:B------:R-:W-:Y:S02]  /*3e10*/  SHF.L.U32 R2, R27, 0x1f, RZ ;  /* 0x0000001f1b027819 */ /* 0x000fe400000006ff */
[----:B------:R-:W-:Y:S02]  /*3e20*/  LEA R20, R28, UR7, 0x4 ;  /* 0x000000071c147c11 */ /* 0x000fe4000f8e20ff */
[----:B--2---:R-:W2:Y:S02]  /*3e30*/  SYNCS.PHASECHK.TRANS64.TRYWAIT P0, [R0+URZ+0x80], R2 ;  /* 0x00008002000075a7 */ /* 0x004ea400080011ff */
[----:B--2---:R-:W-:Y:S05]  /*3e40*/  @!P0 BRA `(.L_x_68) ;  /* 0x0000003c00ec8947 */ /* 0x004fea0003800000 */
.L_x_142:
[----:B------:R-:W-:Y:S01]  /*3e50*/  ISETP.GE.AND P0, PT, R40, 0x1, PT ;  /* 0x000000012800780c */ /* 0x000fe20003f06270 */
[----:B------:R-:W3:Y:S01]  /*3e60*/  LDS.128 R20, [R20+0x110] ;  /* 0x0001100014147984 */ /* 0x000ee20000000c00 */
[----:B--2---:R-:W-:Y:S01]  /*3e70*/  VIADD R0, R0, 0x90 ;  /* 0x0000009000007836 */ /* 0x004fe20000000000 */
[----:B------:R-:W-:Y:S01]  /*3e80*/  @!PT LDS RZ, [RZ] ;  /* 0x00000000fffff984 */ /* 0x000fe20000000800 */
[----:B------:R-:W-:Y:S01]  /*3e90*/  @!PT LDS RZ, [RZ] ;  /* 0x00000000fffff984 */ /* 0x000fe20000000800 */
[----:B------:R-:W-:Y:S01]  /*3ea0*/  @!PT LDS RZ, [RZ] ;  /* 0x00000000fffff984 */ /* 0x000fe20000000800 */
[----:B------:R-:W-:Y:S01]  /*3eb0*/  @!PT LDS RZ, [RZ] ;  /* 0x00000000fffff984 */ /* 0x000fe20000000800 */
[----:B------:R2:W-:Y:S06]  /*3ec0*/  MEMBAR.ALL.CTA ;  /* 0x0000000000007992 */ /* 0x0005ec0000008000 */
[----:B--2---:R-:W2:Y:S01]  /*3ed0*/  FENCE.VIEW.ASYNC.S ;  /* 0x00000000000073c6 */ /* 0x004ea20000000000 */
[----:B------:R-:W-:Y:S04]  /*3ee0*/  PRMT R0, RZ, 0x654, R0 ;  /* 0x00000654ff007816 */ /* 0x000fe80000000000 */
[----:B--2---:R2:W-:Y:S01]  /*3ef0*/  SYNCS.ARRIVE.TRANS64.RED.A1T0 RZ, [R0+URZ], RZ ;  /* 0x000000ff00ff79a7 */ /* 0x0045e200081004ff */
[----:B---3--:R-:W-:Y:S11]  /*3f00*/  LOP3.LUT P3, RZ, R22, 0x1, RZ, 0xc0, !PT ;  /* 0x0000000116ff7812 */ /* 0x008ff6000786c0ff */
[----:B------:R-:W-:Y:S02]  /*3f10*/  @!UPT UIADD3 URZ, UPT, UPT, URZ, URZ, URZ ;  /* 0x000000fffffff290 */ /* 0x000fe4000fffe0ff */
[----:B------:R-:W-:Y:S02]  /*3f20*/  @P3 MOV R11, R20 ;  /* 0x00000014000b3202 */ /* 0x000fe40000000f00 */
[----:B------:R-:W-:Y:S01]  /*3f30*/  @P3 LOP3.LUT R10, R21, 0xffff, RZ, 0xc0, !PT ;  /* 0x0000ffff150a3812 */ /* 0x000fe200078ec0ff */
[----:B--2---:R-:W-:Y:S06]  /*3f40*/  @!P0 BRA `(.L_x_69) ;  /* 0x0000000000a48947 */ /* 0x004fec0003800000 */
[-C--:B-1----:R-:W-:Y:S01]  /*3f50*/  IMAD.HI.U32 R0, R19, R7.reuse, RZ ;  /* 0x0000000713007227 */ /* 0x082fe200078e00ff */
[----:B------:R-:W-:Y:S02]  /*3f60*/  ISETP.NE.AND P0, PT, R6, 0x1, PT ;  /* 0x000000010600780c */ /* 0x000fe40003f05270 */
[----:B------:R-:W-:Y:S01]  /*3f70*/  ISETP.NE.AND P2, PT, R40, 0x1, PT ;  /* 0x000000012800780c */ /* 0x000fe20003f45270 */
[----:B----4-:R-:W-:Y:S01]  /*3f80*/  IMAD.HI.U32 R9, R24, R16, RZ ;  /* 0x0000001018097227 */ /* 0x010fe200078e00ff */
[----:B------:R-:W-:Y:S02]  /*3f90*/  SHF.R.U32.HI R0, RZ, R18, R0 ;  /* 0x00000012ff007219 */ /* 0x000fe40000011600 */
[----:B------:R-:W-:Y:S01]  /*3fa0*/  ISETP.NE.AND P4, PT, R3, 0x1, PT ;  /* 0x000000010300780c */ /* 0x000fe20003f85270 */
[----:B------:R-:W-:Y:S01]  /*3fb0*/  IMAD.HI.U32 R13, R10, R7, RZ ;  /* 0x000000070a0d7227 */ /* 0x000fe200078e00ff */
[----:B------:R-:W-:Y:S02]  /*3fc0*/  SHF.R.U32.HI R9, RZ, R17, R9 ;  /* 0x00000011ff097219 */ /* 0x000fe40000011609 */
[----:B------:R-:W-:Y:S01]  /*3fd0*/  SEL R0, R19, R0, !P0 ;  /* 0x0000000013007207 */ /* 0x000fe20004000000 */
[----:B------:R-:W-:Y:S01]  /*3fe0*/  IMAD.HI.U32 R12, R11, R16, RZ ;  /* 0x000000100b0c7227 */ /* 0x000fe200078e00ff */
[----:B------:R-:W-:Y:S03]  /*3ff0*/  SEL R9, R24, R9, !P4 ;  /* 0x0000000918097207 */ /* 0x000fe60006000000 */
[-C--:B------:R-:W-:Y:S01]  /*4000*/  IMAD.HI.U32 R8, R0, R4.reuse, RZ ;  /* 0x0000000400087227 */ /* 0x080fe200078e00ff */
[----:B------:R-:W-:Y:S03]  /*4010*/  SHF.R.U32.HI R12, RZ, R17, R12 ;  /* 0x00000011ff0c7219 */ /* 0x000fe6000001160c */
[----:B------:R-:W-:Y:S01]  /*4020*/  IMAD.HI.U32 R2, R9, R4, RZ ;  /* 0x0000000409027227 */ /* 0x000fe200078e00ff */
[-C--:B------:R-:W-:Y:S02]  /*4030*/  @P2 SHF.R.U32.HI R0, RZ, R5.reuse, R8 ;  /* 0x00000005ff002219 */ /* 0x080fe40000011608 */
[----:B------:R-:W-:Y:S02]  /*4040*/  SHF.R.U32.HI R8, RZ, R18, R13 ;  /* 0x00000012ff087219 */ /* 0x000fe4000001160d */
[----:B------:R-:W-:Y:S01]  /*4050*/  @P2 SHF.R.U32.HI R9, RZ, R5, R2 ;  /* 0x00000005ff092219 */ /* 0x000fe20000011602 */
[----:B------:R-:W-:Y:S01]  /*4060*/  IMAD R0, R40, R0, RZ ;  /* 0x0000000028007224 */ /* 0x000fe200078e02ff */
[----:B------:R-:W-:Y:S02]  /*4070*/  SEL R8, R10, R8, !P0 ;  /* 0x000000080a087207 */ /* 0x000fe40004000000 */
[----:B------:R-:W-:Y:S01]  /*4080*/  SEL R2, R11, R12, !P4 ;  /* 0x0000000c0b027207 */ /* 0x000fe20006000000 */
[----:B------:R-:W-:Y:S01]  /*4090*/  IMAD R12, R40, R9, RZ ;  /* 0x00000009280c7224 */ /* 0x000fe200078e02ff */
[C---:B------:R-:W-:Y:S01]  /*40a0*/  ISETP.GE.AND P0, PT, R8.reuse, R0, PT ;  /* 0x000000000800720c */ /* 0x040fe20003f06270 */
[----:B------:R-:W-:Y:S03]  /*40b0*/  IMAD.HI.U32 R0, R8, R4, RZ ;  /* 0x0000000408007227 */ /* 0x000fe600078e00ff */
[----:B------:R-:W-:Y:S02]  /*40c0*/  ISETP.GE.OR P0, PT, R2, R12, P0 ;  /* 0x0000000c0200720c */ /* 0x000fe40000706670 */
[-C--:B------:R-:W-:Y:S04]  /*40d0*/  SHF.R.U32.HI R0, RZ, R5.reuse, R0 ;  /* 0x00000005ff007219 */ /* 0x080fe80000011600 */
[----:B------:R-:W-:Y:S05]  /*40e0*/  SEL R13, R8, R0, !P2 ;  /* 0x00000000080d7207 */ /* 0x000fea0005000000 */
[----:B------:R-:W-:Y:S02]  /*40f0*/  IMAD.MOV R12, RZ, RZ, -R13 ;  /* 0x000000ffff0c7224 */ /* 0x000fe400078e0a0d */
[----:B------:R-:W-:Y:S04]  /*4100*/  @!P0 IMAD.HI.U32 R0, R2, R4, RZ ;  /* 0x0000000402008227 */ /* 0x000fe800078e00ff */
[----:B------:R-:W-:Y:S01]  /*4110*/  IMAD R12, R40, R12, R8 ;  /* 0x0000000c280c7224 */ /* 0x000fe200078e0208 */
[----:B------:R-:W-:Y:S04]  /*4120*/  @!P0 SHF.R.U32.HI R0, RZ, R5, R0 ;  /* 0x00000005ff008219 */ /* 0x000fe80000011600 */
[----:B------:R-:W-:Y:S04]  /*4130*/  @!P0 SEL R0, R2, R0, !P2 ;  /* 0x0000000002008207 */ /* 0x000fe80005000000 */
[----:B------:R-:W-:Y:S01]  /*4140*/  @!P0 IADD3 R13, PT, PT, R13, -R0, RZ ;  /* 0x800000000d0d8210 */ /* 0x000fe20007ffe0ff */
[----:B------:R-:W-:Y:S01]  /*4150*/  @!P0 IMAD R0, R9, R12, R0 ;  /* 0x0000000c09008224 */ /* 0x000fe200078e0200 */
[----:B------:R-:W-:Y:S01]  /*4160*/  IADD3 R9, PT, PT, -R8, RZ, RZ ;  /* 0x000000ff08097210 */ /* 0x000fe20007ffe1ff */
[--C-:B------:R-:W-:Y:S02]  /*4170*/  IMAD.MOV R12, RZ, RZ, -R2.reuse ;  /* 0x000000ffff0c7224 */ /* 0x100fe400078e0a02 */
[----:B------:R-:W-:Y:S02]  /*4180*/  @!P0 IMAD R8, R13, R40, R2 ;  /* 0x000000280d088224 */ /* 0x000fe400078e0202 */
[----:B------:R-:W-:Y:S02]  /*4190*/  @!P0 IMAD.MOV.U32 R2, RZ, RZ, R0 ;  /* 0x000000ffff028224 */ /* 0x000fe400078e0000 */
[----:B------:R-:W-:Y:S02]  /*41a0*/  IMAD R11, R3, R12, R11 ;  /* 0x0000000c030b7224 */ /* 0x000fe400078e020b */
[----:B------:R-:W-:Y:S02]  /*41b0*/  IMAD R10, R6, R9, R10 ;  /* 0x00000009060a7224 */ /* 0x000fe400078e020a */
[----:B------:R-:W-:Y:S02]  /*41c0*/  IMAD R11, R2, R3, R11 ;  /* 0x00000003020b7224 */ /* 0x000fe400078e020b */
[----:B------:R-:W-:Y:S02]  /*41d0*/  IMAD R10, R8, R6, R10 ;  /* 0x00000006080a7224 */ /* 0x000fe400078e020a */
.L_x_69:
[----:B------:R-:W-:Y:S05]  /*41e0*/  BRA.U UP1, `(.L_x_70) ;  /* 0x0000000101107547 */ /* 0x000fea000b800000 */
[----:B------:R-:W-:Y:S04]  /*41f0*/  MOV R2, UR6 ;  /* 0x0000000600027c02 */ /* 0x000fe80008000f00 */
[----:B------:R-:W-:Y:S04]  /*4200*/  SHF.L.U32 R2, R2, 0x1f, RZ ;  /* 0x0000001f02027819 */ /* 0x000fe800000006ff */
[----:B------:R-:W2:Y:S02]  /*4210*/  SYNCS.PHASECHK.TRANS64.TRYWAIT P0, [UR7+0x78], R2 ;  /* 0x00007802ff0075a7 */ /* 0x000ea40008001107 */
[----:B--2---:R-:W-:Y:S05]  /*4220*/  @!P0 BRA `(.L_x_71) ;  /* 0x0000003c00088947 */ /* 0x004fea0003800000 */
.L_x_70:
[----:B------:R-:W-:Y:S02]  /*4230*/  R2UR UR11, R15 ;  /* 0x000000000f0b72ca */ /* 0x000fe400000e0000 */
[----:B------:R-:W-:Y:S02]  /*4240*/  R2UR UR10, R14 ;  /* 0x000000000e0a72ca */ /* 0x000fe400000e0000 */
[----:B------:R-:W-:Y:S04]  /*4250*/  ISETP.NE.U32.AND P2, PT, RZ, UR4, PT ;  /* 0x00000004ff007c0c */ /* 0x000fe8000bf45070 */
[----:B------:R-:W-:Y:S05]  /*4260*/  ISETP.NE.AND.EX P2, PT, RZ, UR5, PT, P2 ;  /* 0x00000005ff007c0c */ /* 0x000fea000bf45320 */
[----:B------:R-:W-:Y:S02]  /*4270*/  USHF.L.U32 UR11, UR11, 0x7, URZ ;  /* 0x000000070b0b7899 */ /* 0x000fe400080006ff */
[----:B------:R-:W-:Y:S01]  /*4280*/  USHF.L.U32 UR10, UR10, 0x6, URZ ;  /* 0x000000060a0a7899 */ /* 0x000fe200080006ff */
[----:B------:R-:W-:Y:S11]  /*4290*/  BRA.U !UP4, `(.L_x_72) ;  /* 0x000000010c347547 */ /* 0x000ff6000b800000 */
[----:B------:R-:W-:Y:S01]  /*42a0*/  UPLOP3.LUT UP0, UPT, UPT, UPT, UP3, 0x80, 0x8 ;  /* 0x000000000008789c */ /* 0x000fe20003f0f030 */
[----:B--2---:R-:W-:Y:S02]  /*42b0*/  HFMA2 R0, -RZ, RZ, 0, 5.9604644775390625e-08 ;  /* 0x00000001ff007431 */ /* 0x004fe400000001ff */
[----:B------:R-:W-:Y:S03]  /*42c0*/  IMAD.MOV.U32 R88, RZ, RZ, 0x1 ;  /* 0x00000001ff587424 */ /* 0x000fe600078e00ff */
[----:B------:R-:W-:Y:S05]  /*42d0*/  PLOP3.LUT P0, PT, PT, PT, UP0, 0x80, 0x8 ;  /* 0x000000000008781c */ /* 0x000fea0003f0f008 */
[----:B------:R-:W2:Y:S01]  /*42e0*/  @UP0 LDCU.64 UR14, c[0x0][0x888] ;  /* 0x00011100ff0e07ac */ /* 0x000ea20008000a00 */
[----:B------:R-:W-:Y:S07]  /*42f0*/  @UP0 UIMAD UR8, UR36, UR4, URZ ;  /* 0x00000004240802a4 */ /* 0x000fee000f8e02ff */
[----:B------:R-:W-:Y:S01]  /*4300*/  @!P0 PRMT R88, R0, 0x7610, R88 ;  /* 0x0000761000588816 */ /* 0x000fe20000000058 */
[----:B--2---:R-:W-:Y:S03]  /*4310*/  @UP0 UIMAD.WIDE UR14, UR8, 0x4, UR14 ;  /* 0x00000004080e08a5 */ /* 0x004fe6000f8e020e */
[----:B------:R-:W2:Y:S03]  /*4320*/  @!UP0 LDCU UR8, c[0x0][0x880] ;  /* 0x00011000ff0887ac */ /* 0x000ea60008000800 */
[----:B------:R-:W-:Y:S01]  /*4330*/  IMAD.U32 R8, RZ, RZ, UR14 ;  /* 0x0000000eff087e24 */ /* 0x000fe2000f8e00ff */
[----:B------:R-:W-:Y:S05]  /*4340*/  MOV R9, UR15 ;  /* 0x0000000f00097c02 */ /* 0x000fea0008000f00 */
[----:B-----5:R3:W5:Y:S02]  /*4350*/  @P0 LDG.E R49, desc[UR46][R8.64] ;  /* 0x0000002e08310981 */ /* 0x020764000c1e1900 */
[----:B--23--:R-:W-:Y:S07]  /*4360*/  @!P0 IMAD.U32 R49, RZ, RZ, UR8 ;  /* 0x00000008ff318e24 */ /* 0x00cfee000f8e00ff */
.L_x_72:
[----:B-----5:R-:W-:Y:S01]  /*4370*/  @!P2 FSETP.EQ.AND P0, PT, R49, RZ, PT ;  /* 0x000000ff3100a20b */ /* 0x020fe20003f02000 */
[----:B------:R-:W-:Y:S01]  /*4380*/  @!UPT UIADD3 URZ, UPT, UPT, URZ, URZ, URZ ;  /* 0x000000fffffff290 */ /* 0x000fe2000fffe0ff */
[----:B------:R-:W-:Y:S11]  /*4390*/  @!P2 BRA `(.L_x_73) ;  /* 0x000000000014a947 */ /* 0x000ff60003800000 */
[----:B------:R-:W-:Y:S02]  /*43a0*/  LOP3.LUT P2, RZ, R88, 0xff, RZ, 0xc0, !PT ;  /* 0x000000ff58ff7812 */ /* 0x000fe4000784c0ff */
[----:B------:R-:W-:Y:S04]  /*43b0*/  PLOP3.LUT P0, PT, PT, PT, UP0, 0x80, 0x8 ;  /* 0x000000000008781c */ /* 0x000fe80003f0f008 */
[----:B------:R-:W-:Y:S07]  /*43c0*/  PLOP3.LUT P0, PT, P0, PT, PT, 0x8, 0x80 ;  /* 0x000000000080781c */ /* 0x000fee000070e170 */
[----:B------:R-:W-:Y:S11]  /*43d0*/  @P2 FSETP.EQ.AND P0, PT, R49, RZ, PT ;  /* 0x000000ff3100220b */ /* 0x000ff60003f02000 */
[----:B------:R-:W-:Y:S02]  /*43e0*/  @!UPT UIADD3 URZ, UPT, UPT, URZ, URZ, URZ ;  /* 0x000000fffffff290 */ /* 0x000fe4000fffe0ff */
.L_x_73:
[----:B------:R-:W-:Y:S01]  /*43f0*/  ULEA UR15, UR13, UR7, 0x3 ;  /* 0x000000070d0f7291 */ /* 0x000fe2000f8e18ff */
[----:B------:R-:W-:Y:S02]  /*4400*/  SHF.L.U32 R9, R29, 0x1f, RZ ;  /* 0x0000001f1d097819 */ /* 0x000fe400000006ff */
[----:B------:R-:W-:Y:S04]  /*4410*/  ELECT P4, URZ, PT ;  /* 0x0000000000ff782f */ /* 0x000fe80003880000 */
[----:B------:R-:W-:Y:S02]  /*4420*/  PLOP3.LUT P4, PT, P0, P4, PT, 0xf2, 0x2f ;  /* 0x00000000002f781c */ /* 0x000fe40000789e72 */
[----:B------:R-:W3:Y:S11]  /*4430*/  SYNCS.PHASECHK.TRANS64.TRYWAIT P2, [UR15+0x58], R9 ;  /* 0x00005809ff0075a7 */ /* 0x000ef6000804110f */
[----:B-1----:R-:W-:Y:S05]  /*4440*/  @!P4 IADD3 R8, P0, PT, R30, 0x580, RZ ;  /* 0x000005801e08c810 */ /* 0x002fea0007f1e0ff */
[----:B--2---:R-:W-:Y:S01]  /*4450*/  @!P4 IMAD.X R2, RZ, RZ, R31, P0 ;  /* 0x000000ffff02c224 */ /* 0x004fe200000e061f */
[----:B---3--:R-:W-:Y:S07]  /*4460*/  @!P2 BRA `(.L_x_74) ;  /* 0x000000380090a947 */ /* 0x008fee0003800000 */
.L_x_145:
[----:B------:R-:W2:Y:S01]  /*4470*/  LDC.64 R12, c[0x0][0xb18] ;  /* 0x0002c600ff0c7b82 */ /* 0x000ea20000000a00 */
[----:B------:R-:W-:Y:S01]  /*4480*/  @!P4 R2UR UR8, R2 ;  /* 0x000000000208c2ca */ /* 0x000fe200000e0000 */
[----:B------:R-:W-:Y:S01]  /*4490*/  VOTEU.ALL UP2, P4 ;  /* 0x0000000000ff7886 */ /* 0x000fe20002040000 */
[----:B------:R-:W-:Y:S01]  /*44a0*/  @!P4 R2UR UR9, R8 ;  /* 0x000000000809c2ca */ /* 0x000fe200000e0000 */
[----:B------:R-:W-:Y:S01]  /*44b0*/  VOTEU.ALL UP1, P4 ;  /* 0x0000000000ff7886 */ /* 0x000fe20002020000 */
[----:B-1----:R-:W-:Y:S03]  /*44c0*/  @!P4 IMAD.MOV.U32 R0, RZ, RZ, 0x2000 ;  /* 0x00002000ff00c424 */ /* 0x002fe600078e00ff */
[----:B------:R-:W1:Y:S01]  /*44d0*/  @!P1 LDC R2, c[0x0][0xb0c] ;  /* 0x0002c300ff029b82 */ /* 0x000e620000000800 */
[----:B------:R-:W-:Y:S01]  /*44e0*/  UMOV UR20, 0x0 ;  /* 0x0000000000147882 */ /* 0x000fe20000000000 */
[----:B------:R-:W-:Y:S01]  /*44f0*/  UMOV UR21, 0x10000000 ;  /* 0x1000000000157882 */ /* 0x000fe20000000000 */
[----:B------:R-:W-:Y:S01]  /*4500*/  UMOV UR12, UR36 ;  /* 0x00000024000c7c82 */ /* 0x000fe20008000000 */
[----:B------:R-:W-:Y:S01]  /*4510*/  UIADD3 UR14, UPT, UPT, UR13, 0x1, URZ ;  /* 0x000000010d0e7890 */ /* 0x000fe2000fffe0ff */
[----:B------:R-:W-:Y:S01]  /*4520*/  @P3 SHF.R.U32.HI R26, RZ, 0x10, R21 ;  /* 0x00000010ff1a3819 */ /* 0x000fe20000011615 */
[----:B------:R-:W-:Y:S02]  /*4530*/  VIADD R28, R28, 0x1 ;  /* 0x000000011c1c7836 */ /* 0x000fe40000000000 */
[----:B------:R-:W-:Y:S01]  /*4540*/  IMAD.U32 R9, RZ, RZ, UR8 ;  /* 0x00000008ff097e24 */ /* 0x000fe2000f8e00ff */
[----:B------:R-:W-:Y:S01]  /*4550*/  @!UP2 ULEA UR8, UR13, UR7, 0xd ;  /* 0x000000070d08a291 */ /* 0x000fe2000f8e68ff */
[----:B------:R-:W-:Y:S01]  /*4560*/  IMAD.U32 R8, RZ, RZ, UR9 ;  /* 0x00000009ff087e24 */ /* 0x000fe2000f8e00ff */
[----:B------:R-:W-:Y:S02]  /*4570*/  UIADD3 UR9, UPT, UPT, UR15, 0x40, URZ ;  /* 0x000000400f097890 */ /* 0x000fe4000fffe0ff */
[----:B------:R-:W-:Y:S01]  /*4580*/  @!P4 R2UR UR19, R9 ;  /* 0x000000000913c2ca */ /* 0x000fe200000e0000 */
[----:B------:R-:W-:Y:S01]  /*4590*/  @!UP2 UIADD3 UR8, UPT, UPT, UR8, 0x200, URZ ;  /* 0x000002000808a890 */ /* 0x000fe2000fffe0ff */
[----:B------:R-:W-:Y:S01]  /*45a0*/  @!P4 R2UR UR18, R8 ;  /* 0x000000000812c2ca */ /* 0x000fe200000e0000 */
[----:B------:R-:W-:Y:S01]  /*45b0*/  UISETP.NE.AND UP5, UPT, UR14, 0x3, UPT ;  /* 0x000000030e00788c */ /* 0x000fe2000bfa5270 */
[----:B------:R-:W3:Y:S01]  /*45c0*/  LDC.64 R8, c[0x0][0xb10] ;  /* 0x0002c400ff087b82 */ /* 0x000ee20000000a00 */
[----:B------:R-:W-:Y:S02]  /*45d0*/  UPRMT UR16, UR37, 0x654, UR9 ;  /* 0x0000065425107896 */ /* 0x000fe40008000009 */
[----:B------:R-:W-:Y:S02]  /*45e0*/  USEL UR17, URZ, 0x1, UP5 ;  /* 0x00000001ff117887 */ /* 0x000fe4000a800000 */
[----:B------:R-:W-:Y:S04]  /*45f0*/  USEL UR14, UR14, URZ, UP5 ;  /* 0x000000ff0e0e7287 */ /* 0x000fe8000a800000 */
[----:B------:R-:W-:Y:S01]  /*4600*/  ULEA UR13, UR14, UR7, 0x3 ;  /* 0x000000070e0d7291 */ /* 0x000fe2000f8e18ff */
[----:B------:R-:W-:Y:S01]  /*4610*/  LOP3.LUT R29, R29, UR17, RZ, 0x3c, !PT ;  /* 0x000000111d1d7c12 */ /* 0x000fe2000f8e3cff */
[----:B------:R1:W-:Y:S01]  /*4620*/  @!UP1 UTMALDG.3D [UR8], [UR18], desc[UR20] ;  /* 0x00001408120095b4 */ /* 0x0003e20008011000 */
[----:B------:R5:W-:Y:S02]  /*4630*/  @!P4 SYNCS.ARRIVE.TRANS64.RED.A0TR RZ, [UR15+0x40], R0 ;  /* 0x00004000ffffc9a7 */ /* 0x000be4000830040f */
[----:B------:R-:W-:Y:S01]  /*4640*/  SHF.L.U32 R14, R29, 0x1f, RZ ;  /* 0x0000001f1d0e7819 */ /* 0x000fe200000006ff */
[C---:B---3--:R-:W-:Y:S01]  /*4650*/  @!P1 IMAD.HI.U32 R8, R11.reuse, R8, RZ ;  /* 0x000000080b089227 */ /* 0x048fe200078e00ff */
[----:B--2---:R-:W-:Y:S02]  /*4660*/  @!P1 ISETP.NE.AND P0, PT, R12, 0x1, PT ;  /* 0x000000010c00980c */ /* 0x004fe40003f05270 */
[----:B-1----:R-:W-:Y:S01]  /*4670*/  @!P1 ISETP.NE.AND P2, PT, R2, 0x1, PT ;  /* 0x000000010200980c */ /* 0x002fe20003f45270 */
[----:B------:R-:W-:Y:S01]  /*4680*/  SYNCS.ARRIVE.TRANS64.RED.A1T0 RZ, [UR16], RZ ;  /* 0x000000ffffff79a7 */ /* 0x000fe20008100410 */
[C---:B------:R-:W-:Y:S01]  /*4690*/  @!P1 IMAD.HI.U32 R13, R10.reuse, R13, RZ ;  /* 0x0000000d0a0d9227 */ /* 0x040fe200078e00ff */
[----:B------:R-:W-:Y:S04]  /*46a0*/  @!P1 SHF.R.U32.HI R8, RZ, R9, R8 ;  /* 0x00000009ff089219 */ /* 0x000fe80000011608 */
[----:B------:R-:W-:Y:S01]  /*46b0*/  @!P1 SEL R8, R11, R8, !P2 ;  /* 0x000000080b089207 */ /* 0x000fe20005000000 */
[----:B------:R-:W1:Y:S01]  /*46c0*/  SYNCS.PHASECHK.TRANS64.TRYWAIT P5, [UR13+0x58], R14 ;  /* 0x0000580eff0075a7 */ /* 0x000e6200080a110d */
[----:B-----5:R-:W2:Y:S02]  /*46d0*/  @!P1 LDC R0, c[0x0][0xb20] ;  /* 0x0002c800ff009b82 */ /* 0x020ea40000000800 */
[----:B--2---:R-:W-:Y:S04]  /*46e0*/  @!P1 SHF.R.U32.HI R0, RZ, R0, R13 ;  /* 0x00000000ff009219 */ /* 0x004fe8000001160d */
[----:B------:R-:W-:Y:S05]  /*46f0*/  @!P1 SEL R9, R10, R0, !P0 ;  /* 0x000000000a099207 */ /* 0x000fea0004000000 */
[----:B------:R-:W-:Y:S02]  /*4700*/  @!P1 IMAD.IADD R0, R9, 0x1, -R8 ;  /* 0x0000000109009824 */ /* 0x000fe400078e0a08 */
[----:B------:R-:W-:Y:S02]  /*4710*/  @!P1 IMAD.IADD R8, R8, 0x1, -R9 ;  /* 0x0000000108089824 */ /* 0x000fe400078e0a09 */
[----:B------:R-:W-:Y:S02]  /*4720*/  @!P1 IMAD R11, R0, R2, R11 ;  /* 0x00000002000b9224 */ /* 0x000fe400078e020b */
[----:B------:R-:W-:Y:S01]  /*4730*/  @!P1 IMAD R10, R8, R12, R10 ;  /* 0x0000000c080a9224 */ /* 0x000fe200078e020a */
[----:B-1----:R-:W-:Y:S06]  /*4740*/  @!P5 BRA `(.L_x_75) ;  /* 0x0000003400f0d947 */ /* 0x002fec0003800000 */
.L_x_147:
[----:B------:R-:W-:Y:S01]  /*4750*/  @!P4 IADD3 R2, P0, PT, R30, 0x580, RZ ;  /* 0x000005801e02c810 */ /* 0x000fe20007f1e0ff */
[----:B------:R-:W-:Y:S01]  /*4760*/  UMOV UR18, 0x0 ;  /* 0x0000000000127882 */ /* 0x000fe20000000000 */
[----:B------:R-:W-:Y:S01]  /*4770*/  UMOV UR19, 0x10000000 ;  /* 0x1000000000137882 */ /* 0x000fe20000000000 */
[----:B------:R-:W-:Y:S01]  /*4780*/  VOTEU.ALL UP1, P4 ;  /* 0x0000000000ff7886 */ /* 0x000fe20002020000 */
[----:B------:R-:W-:Y:S01]  /*4790*/  @!P4 R2UR UR9, R2 ;  /* 0x000000000209c2ca */ /* 0x000fe200000e0000 */
[----:B-1----:R-:W-:Y:S01]  /*47a0*/  @!P4 IMAD.X R0, RZ, RZ, R31, P0 ;  /* 0x000000ffff00c224 */ /* 0x002fe200000e061f */
[----:B------:R-:W-:Y:S01]  /*47b0*/  UMOV UR12, UR36 ;  /* 0x00000024000c7c82 */ /* 0x000fe20008000000 */
[----:B------:R-:W-:Y:S01]  /*47c0*/  @P3 R2UR UR36, R26 ;  /* 0x000000001a2432ca */ /* 0x000fe200000e0000 */
[----:B------:R-:W-:Y:S01]  /*47d0*/  @!UP1 ULEA UR15, UR14, UR7, 0xd ;  /* 0x000000070e0f9291 */ /* 0x000fe2000f8e68ff */
[----:B------:R-:W-:Y:S01]  /*47e0*/  ISETP.NE.AND P0, PT, R28, 0x2, PT ;  /* 0x000000021c00780c */ /* 0x000fe20003f05270 */
[----:B------:R-:W-:Y:S01]  /*47f0*/  @!UP1 UIADD3 UR10, UPT, UPT, UR10, 0x20, URZ ;  /* 0x000000200a0a9890 */ /* 0x000fe2000fffe0ff */
[----:B------:R-:W-:Y:S01]  /*4800*/  @!P4 R2UR UR8, R0 ;  /* 0x000000000008c2ca */ /* 0x000fe200000e0000 */
[----:B------:R-:W-:Y:S01]  /*4810*/  IMAD.IADD R14, R10, 0x1, R86 ;  /* 0x000000010a0e7824 */ /* 0x000fe200078e0256 */
[----:B------:R-:W-:Y:S01]  /*4820*/  SEL R0, RZ, 0x1, P0 ;  /* 0x00000001ff007807 */ /* 0x000fe20000000000 */
[----:B------:R-:W-:Y:S01]  /*4830*/  IMAD.IADD R15, R11, 0x1, R87 ;  /* 0x000000010b0f7824 */ /* 0x000fe200078e0257 */
[----:B------:R-:W-:Y:S02]  /*4840*/  SEL R28, R28, RZ, P0 ;  /* 0x000000ff1c1c7207 */ /* 0x000fe40000000000 */
[----:B------:R-:W-:Y:S01]  /*4850*/  IMAD.U32 R8, RZ, RZ, UR9 ;  /* 0x00000009ff087e24 */ /* 0x000fe2000f8e00ff */
[----:B------:R-:W-:Y:S01]  /*4860*/  UIADD3 UR9, UPT, UPT, UR13, 0x40, URZ ;  /* 0x000000400d097890 */ /* 0x000fe2000fffe0ff */
[----:B------:R-:W-:Y:S03]  /*4870*/  LOP3.LUT R27, R27, R0, RZ, 0x3c, !PT ;  /* 0x000000001b1b7212 */ /* 0x000fe600078e3cff */
[----:B------:R-:W-:Y:S02]  /*4880*/  @!P4 R2UR UR16, R8 ;  /* 0x000000000810c2ca */ /* 0x000fe400000e0000 */
[----:B------:R-:W-:Y:S01]  /*4890*/  IMAD.U32 R9, RZ, RZ, UR8 ;  /* 0x00000008ff097e24 */ /* 0x000fe2000f8e00ff */
[----:B------:R-:W-:Y:S01]  /*48a0*/  @!UP1 UIADD3 UR8, UPT, UPT, UR15, 0x200, URZ ;  /* 0x000002000f089890 */ /* 0x000fe2000fffe0ff */
[----:B------:R-:W-:Y:S01]  /*48b0*/  VOTEU.ALL UP1, P4 ;  /* 0x0000000000ff7886 */ /* 0x000fe20002020000 */
[----:B------:R-:W-:Y:S02]  /*48c0*/  UPRMT UR15, UR37, 0x654, UR9 ;  /* 0x00000654250f7896 */ /* 0x000fe40008000009 */
[----:B------:R-:W-:Y:S11]  /*48d0*/  @!P4 R2UR UR17, R9 ;  /* 0x000000000911c2ca */ /* 0x000ff600000e0000 */
[----:B------:R-:W-:Y:S02]  /*48e0*/  @!UPT UIADD3 URZ, UPT, UPT, URZ, URZ, URZ ;  /* 0x000000fffffff290 */ /* 0x000fe4000fffe0ff */
[----:B------:R2:W-:Y:S01]  /*48f0*/  @!UP1 UTMALDG.3D [UR8], [UR16], desc[UR18] ;  /* 0x00001208100095b4 */ /* 0x0005e20008011000 */
[----:B------:R2:W-:Y:S01]  /*4900*/  @!P4 SYNCS.ARRIVE.TRANS64.RED.A0TR RZ, [UR13+0x40], R25 ;  /* 0x00004019ffffc9a7 */ /* 0x0005e2000830040d */
[----:B------:R-:W-:Y:S04]  /*4910*/  UIADD3 UR13, UPT, UPT, UR14, 0x1, URZ ;  /* 0x000000010e0d7890 */ /* 0x000fe8000fffe0ff */
[----:B------:R-:W-:Y:S04]  /*4920*/  UISETP.NE.AND UP1, UPT, UR13, 0x3, UPT ;  /* 0x000000030d00788c */ /* 0x000fe8000bf25270 */
[----:B------:R-:W-:Y:S02]  /*4930*/  USEL UR14, URZ, 0x1, UP1 ;  /* 0x00000001ff0e7887 */ /* 0x000fe40008800000 */
[----:B------:R-:W-:Y:S02]  /*4940*/  USEL UR13, UR13, URZ, UP1 ;  /* 0x000000ff0d0d7287 */ /* 0x000fe40008800000 */
[----:B------:R-:W-:Y:S02]  /*4950*/  UPLOP3.LUT UP1, UPT, UPT, UPT, UPT, 0x80, 0x8 ;  /* 0x000000000008789c */ /* 0x000fe40003f2f070 */
[----:B------:R-:W-:Y:S01]  /*4960*/  LOP3.LUT R29, R29, UR14, RZ, 0x3c, !PT ;  /* 0x0000000e1d1d7c12 */ /* 0x000fe2000f8e3cff */
[----:B------:R-:W-:Y:S01]  /*4970*/  SYNCS.ARRIVE.TRANS64.RED.A1T0 RZ, [UR15], RZ ;  /* 0x000000ffffff79a7 */ /* 0x000fe2000810040f */
[----:B------:R-:W-:Y:S07]  /*4980*/  @P3 BRA `(.L_x_76) ;  /* 0xfffffff4001c3947 */ /* 0x000fee000383ffff */
[----:B------:R-:W-:Y:S01]  /*4990*/  UIADD3 UR7, UPT, UPT, UR7, 0x58, URZ ;  /* 0x0000005807077890 */ /* 0x000fe2000fffe0ff */
[----:B------:R-:W-:-:S03]  /*49a0*/  SHF.L.U32 R2, R29, 0x1f, RZ ;  /* 0x0000001f1d027819 */ /* 0x000fc600000006ff */
[----:B------:R-:W-:-:S09]  /*49b0*/  ULEA UR4, UR13, UR7, 0x3 ;  /* 0x000000070d047291 */ /* 0x000fd2000f8e18ff */
[----:B------:R-:W1:Y:S02]  /*49c0*/  SYNCS.PHASECHK.TRANS64.TRYWAIT P0, [UR4], R2 ;  /* 0x00000002ff0075a7 */ /* 0x000e640008001104 */
[----:B-1----:R-:W-:Y:S05]  /*49d0*/  @!P0 BRA `(.L_x_77) ;  /* 0x0000003400648947 */ /* 0x002fea0003800000 */
.L_x_149:
        /* <DEDUP_REMOVED lines=9> */
.L_x_151:
[----:B------:R-:W-:-:S04]  /*4a70*/  UIADD3 UR5, UPT, UPT, UR5, 0x1, URZ ;  /* 0x0000000105057890 */ /* 0x000fc8000fffe0ff */
[----:B------:R-:W-:-:S04]  /*4a80*/  UISETP.NE.AND UP0, UPT, UR5, 0x3, UPT ;  /* 0x000000030500788c */ /* 0x000fc8000bf05270 */
[----:B------:R-:W-:Y:S02]  /*4a90*/  USEL UR4, URZ, 0x1, UP0 ;  /* 0x00000001ff047887 */ /* 0x000fe40008000000 */
[----:B------:R-:W-:-:S04]  /*4aa0*/  USEL UR5, UR5, URZ, UP0 ;  /* 0x000000ff05057287 */ /* 0x000fc80008000000 */
[----:B------:R-:W-:Y:S01]  /*4ab0*/  ULEA UR5, UR5, UR7, 0x3 ;  /* 0x0000000705057291 */ /* 0x000fe2000f8e18ff */
[----:B-1----:R-:W-:-:S04]  /*4ac0*/  LOP3.LUT R2, R29, UR4, RZ, 0x3c, !PT ;  /* 0x000000041d027c12 */ /* 0x002fc8000f8e3cff */
[----:B------:R-:W-:Y:S01]  /*4ad0*/  SHF.L.U32 R2, R2, 0x1f, RZ ;  /* 0x0000001f02027819 */ /* 0x000fe200000006ff */
[----:B------:R-:W-:-:S07]  /*4ae0*/  IMAD.U32 R0, RZ, RZ, UR5 ;  /* 0x00000005ff007e24 */ /* 0x000fce000f8e00ff */
.L_x_79:
[----:B-1----:R1:W3:Y:S02]  /*4af0*/  SYNCS.PHASECHK.TRANS64.TRYWAIT P0, [R0+URZ], R2 ;  /* 0x00000002000075a7 */ /* 0x0022e400080011ff */
[----:B---3--:R-:W-:Y:S05]  /*4b00*/  @!P0 NANOSLEEP.SYNCS 0x989680 ;  /* 0x009896800000895d */ /* 0x008fea0003900000 */
[----:B------:R-:W3:Y:S02]  /*4b10*/  @!P0 SYNCS.PHASECHK.TRANS64 P0, [R0+URZ], R2 ;  /* 0x00000002000085a7 */ /* 0x000ee400080010ff */
[----:B--23--:R-:W-:Y:S05]  /*4b20*/  @P0 EXIT ;  /* 0x000000000000094d */ /* 0x00cfea0003800000 */
[----:B------:R-:W-:Y:S05]  /*4b30*/  BRA `(.L_x_79) ;  /* 0xfffffffc00ec7947 */ /* 0x000fea000383ffff */
.L_x_67:
[----:B------:R-:W-:-:S06]  /*4b40*/  UISETP.GE.AND UP1, UPT, UR8, 0x4, UPT ;  /* 0x000000040800788c */ /* 0x000fcc000bf26270 */
[----:B------:R-:W-:-:S13]  /*4b50*/  PLOP3.LUT P0, PT, PT, PT, UP1, 0x80, 0x8 ;  /* 0x000000000008781c */ /* 0x000fda0003f0f018 */
[----:B------:R-:W-:Y:S05]  /*4b60*/  @!P0 EXIT ;  /* 0x000000000000894d */ /* 0x000fea0003800000 */
[----:B------:R-:W-:Y:S01]  /*4b70*/  BAR.SYNC.DEFER_BLOCKING 0x6, 0xa0 ;  /* 0x0182800000007b1d */ /* 0x000fe20000010000 */
[C---:B------:R-:W-:Y:S01]  /*4b80*/  IMAD.SHL.U32 R2, R93.reuse, 0x20, RZ ;  /* 0x000000205d027824 */ /* 0x040fe200078e00ff */
[C---:B------:R-:W-:Y:S01]  /*4b90*/  LOP3.LUT R94, R93.reuse, 0x2, RZ, 0xc0, !PT ;  /* 0x000000025d5e7812 */ /* 0x040fe200078ec0ff */
[C---:B------:R-:W-:Y:S01]  /*4ba0*/  IMAD.SHL.U32 R99, R93.reuse, 0x4, RZ ;  /* 0x000000045d637824 */ /* 0x040fe200078e00ff */
[C---:B------:R-:W-:Y:S01]  /*4bb0*/  LOP3.LUT R100, R93.reuse, 0x60, RZ, 0xc0, !PT ;  /* 0x000000605d647812 */ /* 0x040fe200078ec0ff */
[C---:B------:R-:W-:Y:S01]  /*4bc0*/  IMAD.U32 R46, R93.reuse, 0x10000, RZ ;  /* 0x000100005d2e7824 */ /* 0x040fe200078e00ff */
[----:B------:R-:W-:Y:S02]  /*4bd0*/  UMOV UR48, 0x400 ;  /* 0x0000040000307882 */ /* 0x000fe40000000000 */
[----:B------:R-:W1:Y:S01]  /*4be0*/  LDC R91, c[0x0][0x370] ;  /* 0x0000dc00ff5b7b82 */ /* 0x000e620000000800 */
[----:B------:R-:W-:Y:S01]  /*4bf0*/  ULEA UR48, UR37, UR48, 0x18 ;  /* 0x0000003025307291 */ /* 0x000fe2000f8ec0ff */
[----:B------:R-:W-:Y:S01]  /*4c00*/  LOP3.LUT R3, R2, 0xc0, RZ, 0xc0, !PT ;  /* 0x000000c002037812 */ /* 0x000fe200078ec0ff */
[----:B------:R-:W-:Y:S01]  /*4c10*/  IMAD.MOV.U32 R45, RZ, RZ, RZ ;  /* 0x000000ffff2d7224 */ /* 0x000fe200078e00ff */
[----:B------:R-:W-:Y:S01]  /*4c20*/  LOP3.LUT R93, R93, 0x4, RZ, 0xc0, !PT ;  /* 0x000000045d5d7812 */ /* 0x000fe200078ec0ff */
[----:B------:R-:W-:Y:S01]  /*4c30*/  UIADD3 UR52, UPT, UPT, UR48, 0x200, URZ ;  /* 0x0000020030347890 */ /* 0x000fe2000fffe0ff */
[----:B------:R-:W-:-:S02]  /*4c40*/  LOP3.LUT R99, R3, 0x18, R99, 0xf8, !PT ;  /* 0x0000001803637812 */ /* 0x000fc400078ef863 */
[----:B------:R-:W-:Y:S01]  /*4c50*/  CS2R R96, SRZ ;  /* 0x0000000000607805 */ /* 0x000fe2000001ff00 */
[----:B------:R-:W2:Y:S01]  /*4c60*/  LDC R42, c[0x0][0xb0c] ;  /* 0x0002c300ff2a7b82 */ /* 0x000ea20000000800 */
[----:B------:R-:W-:Y:S01]  /*4c70*/  LOP3.LUT R46, R46, 0x600000, RZ, 0xc0, !PT ;  /* 0x006000002e2e7812 */ /* 0x000fe200078ec0ff */
[----:B------:R-:W-:Y:S01]  /*4c80*/  IMAD.MOV.U32 R103, RZ, RZ, RZ ;  /* 0x000000ffff677224 */ /* 0x000fe200078e00ff */
[----:B------:R-:W-:Y:S01]  /*4c90*/  IADD3 R98, PT, PT, -R93, 0x2, RZ ;  /* 0x000000025d627810 */ /* 0x000fe20007ffe1ff */
[----:B------:R-:W-:Y:S01]  /*4ca0*/  IMAD.MOV R94, RZ, RZ, -R94 ;  /* 0x000000ffff5e7224 */ /* 0x000fe200078e0a5e */
[----:B------:R-:W-:Y:S01]  /*4cb0*/  LOP3.LUT R99, R99, 0xf20, R2, 0xf8, !PT ;  /* 0x00000f2063637812 */ /* 0x000fe200078ef802 */
[----:B------:R-:W-:Y:S01]  /*4cc0*/  IMAD.MOV R93, RZ, RZ, -R93 ;  /* 0x000000ffff5d7224 */ /* 0x000fe200078e0a5d */
[----:B------:R-:W4:Y:S01]  /*4cd0*/  LDCU.64 UR54, c[0x0][0x348] ;  /* 0x00006900ff3677ac */ /* 0x000f220008000a00 */
[----:B------:R-:W1:Y:S01]  /*4ce0*/  LDC R89, c[0x0][0xb20] ;  /* 0x0002c800ff597b82 */ /* 0x000e620000000800 */
[----:B------:R-:W3:Y:S01]  /*4cf0*/  LDS R0, [UR48+0x130] ;  /* 0x00013030ff007984 */ /* 0x000ee20008000800 */
[----:B------:R-:W-:Y:S01]  /*4d00*/  IMAD.SHL.U32 R98, R98, 0x10, RZ ;  /* 0x0000001062627824 */ /* 0x000fe200078e00ff */
[----:B------:R-:W-:Y:S01]  /*4d10*/  LEA R99, R99, UR52, 0x1 ;  /* 0x0000003463637c11 */ /* 0x000fe2000f8e08ff */
[----:B------:R-:W-:Y:S01]  /*4d20*/  UMOV UR51, 0x1 ;  /* 0x0000000100337882 */ /* 0x000fe20000000000 */
[----:B------:R-:W-:Y:S01]  /*4d30*/  UMOV UR56, URZ ;  /* 0x000000ff00387c82 */ /* 0x000fe20008000000 */
[----:B------:R-:W1:Y:S02]  /*4d40*/  LDCU.64 UR38, c[0x0][0x888] ;  /* 0x00011100ff2677ac */ /* 0x000e640008000a00 */
[----:B------:R-:W1:Y:S01]  /*4d50*/  LDC R41, c[0x0][0xb30] ;  /* 0x0002cc00ff297b82 */ /* 0x000e620000000800 */
[----:B------:R-:W1:Y:S01]  /*4d60*/  LDCU.64 UR44, c[0x0][0x890] ;  /* 0x00011200ff2c77ac */ /* 0x000e620008000a00 */
[----:B------:R-:W-:Y:S01]  /*4d70*/  UMOV UR50, URZ ;  /* 0x000000ff00327c82 */ /* 0x000fe20008000000 */
[----:B------:R-:W-:-:S05]  /*4d80*/  UMOV UR49, URZ ;  /* 0x000000ff00317c82 */ /* 0x000fca0008000000 */
[----:B------:R-:W1:Y:S08]  /*4d90*/  LDC.64 R84, c[0x0][0xb10] ;  /* 0x0002c400ff547b82 */ /* 0x000e700000000a00 */
[----:B------:R-:W1:Y:S08]  /*4da0*/  LDC.64 R38, c[0x0][0xb18] ;  /* 0x0002c600ff267b82 */ /* 0x000e700000000a00 */
[----:B------:R-:W1:Y:S08]  /*4db0*/  LDC.64 R36, c[0x0][0xb28] ;  /* 0x0002ca00ff247b82 */ /* 0x000e700000000a00 */
[----:B------:R-:W1:Y:S01]  /*4dc0*/  LDC.64 R82, c[0x0][0x8b0] ;  /* 0x00022c00ff527b82 */ /* 0x000e620000000a00 */
[----:B---3--:R-:W-:-:S07]  /*4dd0*/  IMAD.IADD R46, R0, 0x1, R46 ;  /* 0x00000001002e7824 */ /* 0x008fce00078e022e */
[----:B------:R-:W3:Y:S08]  /*4de0*/  LDC.64 R80, c[0x0][0x8a8] ;  /* 0x00022a00ff507b82 */ /* 0x000ef00000000a00 */
[----:B--2-4-:R-:W1:Y:S02]  /*4df0*/  LDC R90, c[0x0][0x374] ;  /* 0x0000dd00ff5a7b82 */ /* 0x014e640000000800 */
.L_x_110:
[C---:B------:R-:W-:Y:S02]  /*4e00*/  LEA R0, R103.reuse, UR48, 0x3 ;  /* 0x0000003067007c11 */ /* 0x040fe4000f8e18ff */
[----:B------:R-:W-:Y:S02]  /*4e10*/  SHF.L.U32 R2, R96, 0x1f, RZ ;  /* 0x0000001f60027819 */ /* 0x000fe400000006ff */
[----:B------:R-:W-:Y:S02]  /*4e20*/  LEA R16, R103, UR48, 0x4 ;  /* 0x0000003067107c11 */ /* 0x000fe4000f8e20ff */
[----:B------:R-:W2:Y:S02]  /*4e30*/  SYNCS.PHASECHK.TRANS64.TRYWAIT P0, [R0+URZ+0x80], R2 ;  /* 0x00008002000075a7 */ /* 0x000ea400080011ff */
[----:B--2---:R-:W-:Y:S05]  /*4e40*/  @!P0 BRA `(.L_x_80) ;  /* 0x0000003000788947 */ /* 0x004fea0003800000 */
.L_x_152:
[----:B------:R-:W4:Y:S01]  /*4e50*/  LDC.64 R10, c[0x0][0xb10] ;  /* 0x0002c400ff0a7b82 */ /* 0x000f220000000a00 */
[----:B------:R-:W3:Y:S01]  /*4e60*/  LDS.128 R16, [R16+0x110] ;  /* 0x0001100010107984 */ /* 0x000ee20000000c00 */
[----:B-1----:R-:W-:Y:S01]  /*4e70*/  ISETP.NE.AND P1, PT, R41, 0x1, PT ;  /* 0x000000012900780c */ /* 0x002fe20003f25270 */
[----:B--2---:R-:W-:Y:S01]  /*4e80*/  VIADD R0, R0, 0x90 ;  /* 0x0000009000007836 */ /* 0x004fe20000000000 */
[----:B------:R-:W-:Y:S04]  /*4e90*/  ISETP.GE.AND P0, PT, R40, 0x1, PT ;  /* 0x000000012800780c */ /* 0x000fe80003f06270 */
[----:B------:R-:W1:Y:S01]  /*4ea0*/  LDC.64 R8, c[0x0][0xb18] ;  /* 0x0002c600ff087b82 */ /* 0x000e620000000a00 */
[----:B------:R-:W-:Y:S01]  /*4eb0*/  PRMT R0, RZ, 0x654, R0 ;  /* 0x00000654ff007816 */ /* 0x000fe20000000000 */
[----:B------:R-:W-:Y:S01]  /*4ec0*/  @!PT LDS RZ, [RZ] ;  /* 0x00000000fffff984 */ /* 0x000fe20000000800 */
[----:B------:R-:W-:Y:S01]  /*4ed0*/  @!PT LDS RZ, [RZ] ;  /* 0x00000000fffff984 */ /* 0x000fe20000000800 */
[----:B------:R-:W-:Y:S01]  /*4ee0*/  @!PT LDS RZ, [RZ] ;  /* 0x00000000fffff984 */ /* 0x000fe20000000800 */
[----:B------:R-:W-:Y:S01]  /*4ef0*/  @!PT LDS RZ, [RZ] ;  /* 0x00000000fffff984 */ /* 0x000fe20000000800 */
[----:B------:R2:W-:Y:S06]  /*4f00*/  MEMBAR.ALL.CTA ;  /* 0x0000000000007992 */ /* 0x0005ec0000008000 */
[----:B--2---:R-:W2:Y:S01]  /*4f10*/  FENCE.VIEW.ASYNC.S ;  /* 0x00000000000073c6 */ /* 0x004ea20000000000 */
[----:B------:R-:W1:Y:S08]  /*4f20*/  @!P1 LDC R12, c[0x0][0xb20] ;  /* 0x0002c800ff0c9b82 */ /* 0x000e700000000800 */
[----:B------:R-:W1:Y:S01]  /*4f30*/  @!P1 LDC R7, c[0x0][0xb0c] ;  /* 0x0002c300ff079b82 */ /* 0x000e620000000800 */
[----:B--2---:R2:W-:Y:S01]  /*4f40*/  SYNCS.ARRIVE.TRANS64.RED.A1T0 RZ, [R0+URZ], RZ ;  /* 0x000000ff00ff79a7 */ /* 0x0045e200081004ff */
[----:B---3--:R-:W-:Y:S04]  /*4f50*/  LOP3.LUT P4, RZ, R18, 0x1, RZ, 0xc0, !PT ;  /* 0x0000000112ff7812 */ /* 0x008fe8000788c0ff */
[----:B------:R-:W-:Y:S09]  /*4f60*/  P2R R101, PR, RZ, 0x10 ;  /* 0x00000010ff657803 */ /* 0x000ff20000000000 */
[----:B------:R-:W-:Y:S02]  /*4f70*/  @P4 MOV R44, R16 ;  /* 0x00000010002c4202 */ /* 0x000fe40000000f00 */
[----:B------:R-:W-:Y:S01]  /*4f80*/  @P4 LOP3.LUT R43, R17, 0xffff, RZ, 0xc0, !PT ;  /* 0x0000ffff112b4812 */ /* 0x000fe200078ec0ff */
[----:B--2-4-:R-:W-:Y:S06]  /*4f90*/  @!P0 BRA `(.L_x_81) ;  /* 0x0000000000a48947 */ /* 0x014fec0003800000 */
[----:B------:R-:W-:Y:S01]  /*4fa0*/  IMAD.HI.U32 R0, R90, R39, RZ ;  /* 0x000000275a007227 */ /* 0x000fe200078e00ff */
[----:B------:R-:W-:Y:S02]  /*4fb0*/  ISETP.NE.AND P0, PT, R38, 0x1, PT ;  /* 0x000000012600780c */ /* 0x000fe40003f05270 */
[----:B------:R-:W-:Y:S01]  /*4fc0*/  ISETP.NE.AND P2, PT, R40, 0x1, PT ;  /* 0x000000012800780c */ /* 0x000fe20003f45270 */
[----:B------:R-:W-:Y:S01]  /*4fd0*/  IMAD.HI.U32 R4, R91, R84, RZ ;  /* 0x000000545b047227 */ /* 0x000fe200078e00ff */
[----:B------:R-:W-:Y:S02]  /*4fe0*/  SHF.R.U32.HI R0, RZ, R89, R0 ;  /* 0x00000059ff007219 */ /* 0x000fe40000011600 */
[----:B------:R-:W-:Y:S01]  /*4ff0*/  ISETP.NE.AND P3, PT, R42, 0x1, PT ;  /* 0x000000012a00780c */ /* 0x000fe20003f65270 */
[----:B------:R-:W-:Y:S01]  /*5000*/  IMAD.HI.U32 R6, R43, R39, RZ ;  /* 0x000000272b067227 */ /* 0x000fe200078e00ff */
[-C--:B------:R-:W-:Y:S02]  /*5010*/  SHF.R.U32.HI R4, RZ, R85.reuse, R4 ;  /* 0x00000055ff047219 */ /* 0x080fe40000011604 */
[----:B------:R-:W-:Y:S01]  /*5020*/  SEL R0, R90, R0, !P0 ;  /* 0x000000005a007207 */ /* 0x000fe20004000000 */
[----:B------:R-:W-:Y:S01]  /*5030*/  IMAD.HI.U32 R5, R44, R84, RZ ;  /* 0x000000542c057227 */ /* 0x000fe200078e00ff */
[----:B------:R-:W-:Y:S03]  /*5040*/  SEL R4, R91, R4, !P3 ;  /* 0x000000045b047207 */ /* 0x000fe60005800000 */
[-C--:B------:R-:W-:Y:S01]  /*5050*/  IMAD.HI.U32 R3, R0, R36.reuse, RZ ;  /* 0x0000002400037227 */ /* 0x080fe200078e00ff */
[----:B------:R-:W-:Y:S03]  /*5060*/  SHF.R.U32.HI R5, RZ, R85, R5 ;  /* 0x00000055ff057219 */ /* 0x000fe60000011605 */
[----:B------:R-:W-:Y:S01]  /*5070*/  IMAD.HI.U32 R2, R4, R36, RZ ;  /* 0x0000002404027227 */ /* 0x000fe200078e00ff */
[----:B------:R-:W-:Y:S02]  /*5080*/  @P2 SHF.R.U32.HI R0, RZ, R37, R3 ;  /* 0x00000025ff002219 */ /* 0x000fe40000011603 */
[----:B------:R-:W-:Y:S02]  /*5090*/  SHF.R.U32.HI R3, RZ, R89, R6 ;  /* 0x00000059ff037219 */ /* 0x000fe40000011606 */
[----:B------:R-:W-:Y:S01]  /*50a0*/  @P2 SHF.R.U32.HI R4, RZ, R37, R2 ;  /* 0x00000025ff042219 */ /* 0x000fe20000011602 */
[----:B------:R-:W-:Y:S01]  /*50b0*/  IMAD R0, R40, R0, RZ ;  /* 0x0000000028007224 */ /* 0x000fe200078e02ff */
[----:B------:R-:W-:Y:S02]  /*50c0*/  SEL R3, R43, R3, !P0 ;  /* 0x000000032b037207 */ /* 0x000fe40004000000 */
[----:B------:R-:W-:Y:S01]  /*50d0*/  SEL R2, R44, R5, !P3 ;  /* 0x000000052c027207 */ /* 0x000fe20005800000 */
[----:B------:R-:W-:Y:S01]  /*50e0*/  IMAD R5, R40, R4, RZ ;  /* 0x0000000428057224 */ /* 0x000fe200078e02ff */
[C---:B------:R-:W-:Y:S01]  /*50f0*/  ISETP.GE.AND P0, PT, R3.reuse, R0, PT ;  /* 0x000000000300720c */ /* 0x040fe20003f06270 */
[C---:B------:R-:W-:Y:S03]  /*5100*/  IMAD.HI.U32 R0, R3.reuse, R36, RZ ;  /* 0x0000002403007227 */ /* 0x040fe600078e00ff */
[C---:B------:R-:W-:Y:S02]  /*5110*/  ISETP.GE.OR P0, PT, R2.reuse, R5, P0 ;  /* 0x000000050200720c */ /* 0x040fe40000706670 */
[----:B------:R-:W-:Y:S04]  /*5120*/  SHF.R.U32.HI R0, RZ, R37, R0 ;  /* 0x00000025ff007219 */ /* 0x000fe80000011600 */
[C---:B------:R-:W-:Y:S05]  /*5130*/  SEL R6, R3.reuse, R0, !P2 ;  /* 0x0000000003067207 */ /* 0x040fea0005000000 */
        /* <DEDUP_REMOVED lines=14> */
[----:B------:R-:W-:Y:S07]  /*5220*/  IMAD R43, R3, R38, R43 ;  /* 0x00000026032b7224 */ /* 0x000fee00078e022b */
.L_x_81:
[----:B-1----:R-:W-:Y:S01]  /*5230*/  @!P1 ISETP.NE.AND P0, PT, R8, 0x1, PT ;  /* 0x000000010800980c */ /* 0x002fe20003f05270 */
[----:B------:R-:W-:Y:S01]  /*5240*/  @!P1 IMAD.HI.U32 R0, R44, R10, RZ ;  /* 0x0000000a2c009227 */ /* 0x000fe200078e00ff */
[----:B------:R-:W-:Y:S01]  /*5250*/  @!P1 ISETP.NE.AND P2, PT, R7, 0x1, PT ;  /* 0x000000010700980c */ /* 0x000fe20003f45270 */
[----:B------:R-:W-:Y:S01]  /*5260*/  ULOP3.LUT UP0, URZ, UR52, 0x1b0, URZ, 0xc0, !UPT ;  /* 0x000001b034ff7892 */ /* 0x000fe2000f80c0ff */
[----:B------:R-:W-:Y:S01]  /*5270*/  R2UR UR42, R15 ;  /* 0x000000000f2a72ca */ /* 0x000fe200000e0000 */
[----:B------:R-:W-:Y:S01]  /*5280*/  @!P1 IMAD.HI.U32 R2, R43, R9, RZ ;  /* 0x000000092b029227 */ /* 0x000fe200078e00ff */
[----:B------:R-:W-:Y:S02]  /*5290*/  @!P1 SHF.R.U32.HI R0, RZ, R11, R0 ;  /* 0x0000000bff009219 */ /* 0x000fe40000011600 */
[----:B------:R-:W-:Y:S01]  /*52a0*/  R2UR UR41, R14 ;  /* 0x000000000e2972ca */ /* 0x000fe200000e0000 */
[----:B------:R-:W-:Y:S01]  /*52b0*/  VIADD R103, R103, 0x1 ;  /* 0x0000000167677836 */ /* 0x000fe20000000000 */
[----:B------:R-:W-:Y:S02]  /*52c0*/  @!P1 SHF.R.U32.HI R2, RZ, R12, R2 ;  /* 0x0000000cff029219 */ /* 0x000fe40000011602 */
[----:B------:R-:W-:Y:S02]  /*52d0*/  @!P1 SEL R3, R44, R0, !P2 ;  /* 0x000000002c039207 */ /* 0x000fe40005000000 */
[----:B------:R-:W-:Y:S02]  /*52e0*/  @!P1 SEL R2, R43, R2, !P0 ;  /* 0x000000022b029207 */ /* 0x000fe40004000000 */
[----:B------:R-:W-:Y:S01]  /*52f0*/  @P4 SHF.R.U32.HI R95, RZ, 0x10, R17 ;  /* 0x00000010ff5f4819 */ /* 0x000fe20000011611 */
[----:B------:R-:W-:Y:S02]  /*5300*/  USHF.L.U32 UR42, UR42, 0x7, URZ ;  /* 0x000000072a2a7899 */ /* 0x000fe400080006ff */
[----:B------:R-:W-:Y:S02]  /*5310*/  @!P1 IMAD.IADD R0, R2, 0x1, -R3 ;  /* 0x0000000102009824 */ /* 0x000fe400078e0a03 */
[----:B------:R-:W-:Y:S01]  /*5320*/  @!P1 IMAD.IADD R2, R3, 0x1, -R2 ;  /* 0x0000000103029824 */ /* 0x000fe200078e0a02 */
[----:B------:R-:W-:Y:S01]  /*5330*/  USHF.L.U32 UR41, UR41, 0x6, URZ ;  /* 0x0000000629297899 */ /* 0x000fe200080006ff */
[----:B------:R-:W-:Y:S02]  /*5340*/  @!P1 IMAD R44, R0, R7, R44 ;  /* 0x00000007002c9224 */ /* 0x000fe400078e022c */
[----:B------:R-:W-:Y:S01]  /*5350*/  @!P1 IMAD R43, R2, R8, R43 ;  /* 0x00000008022b9224 */ /* 0x000fe200078e022b */
[----:B------:R-:W-:Y:S08]  /*5360*/  BRA.U !UP0, `(.L_x_82) ;  /* 0x00000001087c7547 */ /* 0x000ff0000b800000 */
[----:B------:R-:W1:Y:S01]  /*5370*/  LDCU.64 UR8, c[0x4][0x80] ;  /* 0x01001000ff0877ac */ /* 0x000e620008000a00 */
[----:B------:R-:W-:Y:S01]  /*5380*/  MOV R2, 0x0 ;  /* 0x0000000000027802 */ /* 0x000fe20000000f00 */
[----:B------:R-:W-:Y:S02]  /*5390*/  HFMA2 R12, -RZ, RZ, 0, 5.9604644775390625e-08 ;  /* 0x00000001ff0c7431 */ /* 0x000fe400000001ff */
[----:B------:R-:W-:Y:S01]  /*53a0*/  IMAD.MOV.U32 R8, RZ, RZ, 0x70 ;  /* 0x00000070ff087424 */ /* 0x000fe200078e00ff */
[----:B------:R2:W3:Y:S01]  /*53b0*/  LDC.64 R14, c[0x4][R2] ;  /* 0x01000000020e7b82 */ /* 0x0004e20000000a00 */
[----:B------:R-:W4:Y:S01]  /*53c0*/  LDCU.64 UR6, c[0x4][0x88] ;  /* 0x01001100ff0677ac */ /* 0x000f220008000a00 */
[----:B------:R-:W-:Y:S01]  /*53d0*/  IMAD.MOV.U32 R13, RZ, RZ, RZ ;  /* 0x000000ffff0d7224 */ /* 0x000fe200078e00ff */
[----:B------:R-:W2:Y:S01]  /*53e0*/  LDCU.64 UR4, c[0x4][0x8] ;  /* 0x01000100ff0477ac */ /* 0x000ea20008000a00 */
[----:B-1----:R-:W-:Y:S01]  /*53f0*/  MOV R5, UR9 ;  /* 0x0000000900057c02 */ /* 0x002fe20008000f00 */
[----:B------:R-:W-:Y:S01]  /*5400*/  IMAD.U32 R4, RZ, RZ, UR8 ;  /* 0x00000008ff047e24 */ /* 0x000fe2000f8e00ff */
[----:B----4-:R-:W-:Y:S01]  /*5410*/  MOV R7, UR7 ;  /* 0x0000000700077c02 */ /* 0x010fe20008000f00 */
[----:B------:R-:W-:Y:S01]  /*5420*/  IMAD.U32 R6, RZ, RZ, UR6 ;  /* 0x00000006ff067e24 */ /* 0x000fe2000f8e00ff */
[----:B--2---:R-:W-:Y:S01]  /*5430*/  MOV R11, UR5 ;  /* 0x00000005000b7c02 */ /* 0x004fe20008000f00 */
[----:B------:R-:W-:Y:S02]  /*5440*/  IMAD.U32 R10, RZ, RZ, UR4 ;  /* 0x00000004ff0a7e24 */ /* 0x000fe4000f8e00ff */
[----:B------:R-:W-:Y:S07]  /*5450*/  LEPC R20, `(.L_x_83) ;  /* 0x000000001014794e */ /* 0x000fee0000000000 */
[----:B---3-5:R-:W-:Y:S05]  /*5460*/  CALL.ABS.NOINC R14 ;  /* 0x000000000e007343 */ /* 0x028fea0003c00000 */
.L_x_83:
[----:B------:R-:W1:Y:S01]  /*5470*/  LDCU.64 UR8, c[0x4][0x80] ;  /* 0x01001000ff0877ac */ /* 0x000e620008000a00 */
[----:B------:R-:W2:Y:S01]  /*5480*/  LDC.64 R2, c[0x4][R2] ;  /* 0x0100000002027b82 */ /* 0x000ea20000000a00 */
[----:B------:R-:W-:Y:S02]  /*5490*/  HFMA2 R12, -RZ, RZ, 0, 5.9604644775390625e-08 ;  /* 0x00000001ff0c7431 */ /* 0x000fe400000001ff */
[----:B------:R-:W-:Y:S02]  /*54a0*/  IMAD.MOV.U32 R8, RZ, RZ, 0x70 ;  /* 0x00000070ff087424 */ /* 0x000fe400078e00ff */
[----:B------:R-:W-:Y:S01]  /*54b0*/  IMAD.MOV.U32 R13, RZ, RZ, RZ ;  /* 0x000000ffff0d7224 */ /* 0x000fe200078e00ff */
[----:B------:R-:W3:Y:S01]  /*54c0*/  LDCU.64 UR6, c[0x4][0x88] ;  /* 0x01001100ff0677ac */ /* 0x000ee20008000a00 */
[----:B------:R-:W4:Y:S01]  /*54d0*/  LDCU.64 UR4, c[0x4][0x8] ;  /* 0x01000100ff0477ac */ /* 0x000f220008000a00 */
[----:B-1----:R-:W-:Y:S02]  /*54e0*/  MOV R4, UR8 ;  /* 0x0000000800047c02 */ /* 0x002fe40008000f00 */
[----:B------:R-:W-:Y:S02]  /*54f0*/  MOV R5, UR9 ;  /* 0x0000000900057c02 */ /* 0x000fe40008000f00 */
[----:B---3--:R-:W-:Y:S01]  /*5500*/  MOV R7, UR7 ;  /* 0x0000000700077c02 */ /* 0x008fe20008000f00 */
[----:B------:R-:W-:Y:S01]  /*5510*/  IMAD.U32 R6, RZ, RZ, UR6 ;  /* 0x00000006ff067e24 */ /* 0x000fe2000f8e00ff */
[----:B----4-:R-:W-:Y:S01]  /*5520*/  MOV R11, UR5 ;  /* 0x00000005000b7c02 */ /* 0x010fe20008000f00 */
[----:B------:R-:W-:Y:S02]  /*5530*/  IMAD.U32 R10, RZ, RZ, UR4 ;  /* 0x00000004ff0a7e24 */ /* 0x000fe4000f8e00ff */
[----:B------:R-:W-:Y:S07]  /*5540*/  LEPC R20, `(.L_x_82) ;  /* 0x000000001014794e */ /* 0x000fee0000000000 */
[----:B--2---:R-:W-:Y:S05]  /*5550*/  CALL.ABS.NOINC R2 ;  /* 0x0000000002007343 */ /* 0x004fea0003c00000 */
.L_x_82:
[----:B------:R-:W-:Y:S01]  /*5560*/  ISETP.NE.U32.AND P4, PT, R82, RZ, PT ;  /* 0x000000ff5200720c */ /* 0x000fe20003f85070 */
[----:B------:R-:W-:Y:S01]  /*5570*/  UISETP.NE.AND UP2, UPT, UR53, URZ, UPT ;  /* 0x000000ff3500728c */ /* 0x000fe2000bf45270 */
[----:B------:R-:W-:Y:S01]  /*5580*/  ISETP.NE.U32.AND P2, PT, RZ, UR38, PT ;  /* 0x00000026ff007c0c */ /* 0x000fe2000bf45070 */
[----:B------:R-:W-:Y:S01]  /*5590*/  UISETP.NE.U32.AND UP1, UPT, UR44, URZ, UPT ;  /* 0x000000ff2c00728c */ /* 0x000fe2000bf25070 */
[----:B------:R-:W-:Y:S01]  /*55a0*/  ISETP.NE.AND.EX P4, PT, R83, RZ, PT, P4 ;  /* 0x000000ff5300720c */ /* 0x000fe20003f85340 */
[----:B------:R-:W-:Y:S01]  /*55b0*/  UPLOP3.LUT UP0, UPT, UPT, UPT, UPT, 0x40, 0x4 ;  /* 0x000000000004789c */ /* 0x000fe20003f0e870 */
[----:B------:R-:W-:Y:S01]  /*55c0*/  ISETP.NE.AND.EX P2, PT, RZ, UR39, PT, P2 ;  /* 0x00000027ff007c0c */ /* 0x000fe2000bf45320 */
[----:B------:R-:W-:Y:S01]  /*55d0*/  UISETP.NE.AND.EX UP1, UPT, UR45, URZ, UPT, UP1 ;  /* 0x000000ff2d00728c */ /* 0x000fe2000bf25310 */
[----:B------:R-:W-:Y:S04]  /*55e0*/  PLOP3.LUT P1, PT, PT, PT, UP2, 0x80, 0x8 ;  /* 0x000000000008781c */ /* 0x000fe80003f2f028 */
[----:B------:R-:W-:Y:S06]  /*55f0*/  @UP2 UPLOP3.LUT UP0, UPT, UPT, UPT, UP1, 0x80, 0x8 ;  /* 0x000000000008289c */ /* 0x000fec0003f0f010 */
[----:B------:R-:W-:Y:S01]  /*5600*/  PLOP3.LUT P0, PT, PT, PT, UP0, 0x80, 0x8 ;  /* 0x000000000008781c */ /* 0x000fe20003f0f008 */
[----:B------:R-:W-:Y:S01]  /*5610*/  @!UPT UIADD3 URZ, UPT, UPT, URZ, URZ, URZ ;  /* 0x000000fffffff290 */ /* 0x000fe2000fffe0ff */
[----:B------:R-:W-:Y:S11]  /*5620*/  BRA.U !UP1, `(.L_x_84) ;  /* 0x0000000109387547 */ /* 0x000ff6000b800000 */
[----:B------:R-:W-:Y:S01]  /*5630*/  UISETP.NE.U32.AND UP0, UPT, UR38, URZ, UPT ;  /* 0x000000ff2600728c */ /* 0x000fe2000bf05070 */
[----:B------:R-:W-:Y:S02]  /*5640*/  HFMA2 R0, -RZ, RZ, 0, 5.9604644775390625e-08 ;  /* 0x00000001ff007431 */ /* 0x000fe400000001ff */
[----:B------:R-:W-:Y:S01]  /*5650*/  IMAD.MOV.U32 R88, RZ, RZ, 0x1 ;  /* 0x00000001ff587424 */ /* 0x000fe200078e00ff */
[----:B------:R-:W-:Y:S06]  /*5660*/  UISETP.NE.AND.EX UP0, UPT, UR39, URZ, UPT, UP0 ;  /* 0x000000ff2700728c */ /* 0x000fec000bf05300 */
[----:B------:R-:W-:Y:S05]  /*5670*/  PLOP3.LUT P3, PT, PT, PT, UP0, 0x80, 0x8 ;  /* 0x000000000008781c */ /* 0x000fea0003f6f008 */
[----:B------:R-:W1:Y:S01]  /*5680*/  @UP0 LDCU.64 UR6, c[0x0][0x888] ;  /* 0x00011100ff0607ac */ /* 0x000e620008000a00 */
[----:B------:R-:W-:Y:S07]  /*5690*/  @UP0 UIMAD UR4, UR36, UR44, URZ ;  /* 0x0000002c240402a4 */ /* 0x000fee000f8e02ff */
[----:B------:R-:W-:Y:S01]  /*56a0*/  @!P3 PRMT R88, R0, 0x7610, R88 ;  /* 0x000076100058b816 */ /* 0x000fe20000000058 */
[----:B-1----:R-:W-:Y:S03]  /*56b0*/  @UP0 UIMAD.WIDE UR6, UR4, 0x4, UR6 ;  /* 0x00000004040608a5 */ /* 0x002fe6000f8e0206 */
[----:B------:R-:W1:Y:S03]  /*56c0*/  @!UP0 LDCU UR4, c[0x0][0x880] ;  /* 0x00011000ff0487ac */ /* 0x000e660008000800 */
[----:B------:R-:W-:Y:S01]  /*56d0*/  IMAD.U32 R2, RZ, RZ, UR6 ;  /* 0x00000006ff027e24 */ /* 0x000fe2000f8e00ff */
[----:B------:R-:W-:Y:S05]  /*56e0*/  MOV R3, UR7 ;  /* 0x0000000700037c02 */ /* 0x000fea0008000f00 */
[----:B-----5:R2:W5:Y:S02]  /*56f0*/  @P3 LDG.E R49, desc[UR46][R2.64] ;  /* 0x0000002e02313981 */ /* 0x020564000c1e1900 */
[----:B-12---:R-:W-:Y:S02]  /*5700*/  @!P3 IMAD.U32 R49, RZ, RZ, UR4 ;  /* 0x00000004ff31be24 */ /* 0x006fe4000f8e00ff */
.L_x_84:
[----:B------:R-:W-:Y:S05]  /*5710*/  @!P4 BRA `(.L_x_85) ;  /* 0x000000000020c947 */ /* 0x000fea0003800000 */
[----:B------:R-:W-:Y:S04]  /*5720*/  ISETP.NE.U32.AND P3, PT, R80, RZ, PT ;  /* 0x000000ff5000720c */ /* 0x000fe80003f65070 */
[----:B------:R-:W-:Y:S11]  /*5730*/  ISETP.NE.AND.EX P3, PT, R81, RZ, PT, P3 ;  /* 0x000000ff5100720c */ /* 0x000ff60003f65330 */
[----:B------:R-:W-:Y:S02]  /*5740*/  @!UPT UIADD3 URZ, UPT, UPT, URZ, URZ, URZ ;  /* 0x000000fffffff290 */ /* 0x000fe4000fffe0ff */
[----:B------:R-:W1:Y:S01]  /*5750*/  @P3 LDC.64 R2, c[0x0][0x8a8] ;  /* 0x00022a00ff023b82 */ /* 0x000e620000000a00 */
[----:B------:R-:W-:Y:S04]  /*5760*/  @P3 IMAD R0, R82, UR36, RZ ;  /* 0x0000002452003c24 */ /* 0x000fe8000f8e02ff */
[----:B-1----:R-:W-:Y:S05]  /*5770*/  @P3 IMAD.WIDE R2, R0, 0x4, R2 ;  /* 0x0000000400023825 */ /* 0x002fea00078e0202 */
[----:B-----5:R1:W5:Y:S02]  /*5780*/  @P3 LDG.E R47, desc[UR46][R2.64] ;  /* 0x0000002e022f3981 */ /* 0x020364000c1e1900 */
[----:B-1----:R-:W2:Y:S02]  /*5790*/  @!P3 LDC R47, c[0x0][0x8a0] ;  /* 0x00022800ff2fbb82 */ /* 0x002ea40000000800 */
.L_x_85:
[----:B-----5:R-:W-:Y:S01]  /*57a0*/  FSETP.NEU.AND P3, PT, R49, RZ, PT ;  /* 0x000000ff3100720b */ /* 0x020fe20003f6d000 */
[----:B------:R-:W-:Y:S01]  /*57b0*/  ULOP3.LUT UR4, UR51, 0x1, URZ, 0x3c, !UPT ;  /* 0x0000000133047892 */ /* 0x000fe2000f8e3cff */
[----:B------:R-:W-:Y:S01]  /*57c0*/  SEL R4, RZ, 0xffffffff, P2 ;  /* 0xffffffffff047807 */ /* 0x000fe20001000000 */
[----:B------:R-:W-:Y:S01]  /*57d0*/  IMAD.U32 R72, RZ, RZ, UR56 ;  /* 0x00000038ff487e24 */ /* 0x000fe2000f8e00ff */
[----:B------:R-:W-:Y:S01]  /*57e0*/  @P1 LOP3.LUT P2, RZ, R88, 0xff, RZ, 0xc0, !PT ;  /* 0x000000ff58ff1812 */ /* 0x000fe2000784c0ff */
[----:B------:R-:W-:Y:S01]  /*57f0*/  IMAD.SHL.U32 R106, R94, 0x10, RZ ;  /* 0x000000105e6a7824 */ /* 0x000fe200078e00ff */
[----:B------:R-:W-:Y:S01]  /*5800*/  @P1 SEL R0, RZ, 0xffffffff, P3 ;  /* 0xffffffffff001807 */ /* 0x000fe20001800000 */
[----:B------:R-:W-:Y:S01]  /*5810*/  IMAD.U32 R107, RZ, RZ, UR4 ;  /* 0x00000004ff6b7e24 */ /* 0x000fe2000f8e00ff */
[----:B------:R-:W-:Y:S01]  /*5820*/  LEA R73, R45, UR48, 0x3 ;  /* 0x000000302d497c11 */ /* 0x000fe2000f8e18ff */
[----:B------:R-:W-:Y:S01]  /*5830*/  IMAD.SHL.U32 R72, R72, 0x2000, RZ ;  /* 0x0000200048487824 */ /* 0x000fe200078e00ff */
[----:B------:R-:W-:Y:S01]  /*5840*/  @P0 SEL R0, R4, R0, !P2 ;  /* 0x0000000004000207 */ /* 0x000fe20005000000 */
[----:B------:R-:W-:Y:S01]  /*5850*/  IMAD.SHL.U32 R105, R93, 0x10, RZ ;  /* 0x000000105d697824 */ /* 0x000fe200078e00ff */
[----:B------:R-:W-:Y:S01]  /*5860*/  PLOP3.LUT P2, PT, PT, PT, UP1, 0x80, 0x8 ;  /* 0x000000000008781c */ /* 0x000fe20003f4f018 */
[----:B------:R-:W-:Y:S01]  /*5870*/  IMAD.IADD R67, R99, 0x1, R72 ;  /* 0x0000000163437824 */ /* 0x000fe200078e0248 */
[----:B------:R-:W-:Y:S01]  /*5880*/  @P1 LOP3.LUT R0, R0, 0x1, RZ, 0xc0, !PT ;  /* 0x0000000100001812 */ /* 0x000fe200078ec0ff */
[----:B------:R-:W-:Y:S01]  /*5890*/  BSSY B1, `(.L_x_86) ;  /* 0x0000039000017945 */ /* 0x000fe20003800000 */
[----:B------:R-:W-:Y:S01]  /*58a0*/  LOP3.LUT P4, R102, R88, 0xff, RZ, 0xc0, !PT ;  /* 0x000000ff58667812 */ /* 0x000fe2000788c0ff */
[----:B------:R-:W-:Y:S01]  /*58b0*/  IMAD.IADD R66, R67, 0x1, R106 ;  /* 0x0000000143427824 */ /* 0x000fe200078e026a */
[----:B------:R-:W-:Y:S01]  /*58c0*/  ISETP.NE.U32.OR P5, PT, R0, 0x1, !P1 ;  /* 0x000000010000780c */ /* 0x000fe20004fa5470 */
[----:B------:R-:W-:Y:S01]  /*58d0*/  IMAD.U32 R0, RZ, RZ, UR56 ;  /* 0x00000038ff007e24 */ /* 0x000fe2000f8e00ff */
[----:B------:R-:W-:Y:S01]  /*58e0*/  SEL R3, RZ, 0xffffffff, P3 ;  /* 0xffffffffff037807 */ /* 0x000fe20001800000 */
[----:B------:R-:W-:Y:S01]  /*58f0*/  IMAD.MOV.U32 R75, RZ, RZ, 0x1 ;  /* 0x00000001ff4b7424 */ /* 0x000fe200078e00ff */
[----:B------:R-:W-:Y:S01]  /*5900*/  P2R R104, PR, RZ, 0x20 ;  /* 0x00000020ff687803 */ /* 0x000fe20000000000 */
[----:B------:R-:W-:Y:S01]  /*5910*/  IMAD R48, R45, 0x40, R46 ;  /* 0x000000402d307824 */ /* 0x000fe200078e022e */
[----:B------:R-:W-:Y:S01]  /*5920*/  LEA R0, R0, UR48, 0x3 ;  /* 0x0000003000007c11 */ /* 0x000fe2000f8e18ff */
[----:B------:R-:W-:Y:S01]  /*5930*/  IMAD.U32 R74, RZ, RZ, UR56 ;  /* 0x00000038ff4a7e24 */ /* 0x000fe2000f8e00ff */
[----:B------:R-:W-:Y:S02]  /*5940*/  @P2 SEL R3, R4, R3, !P4 ;  /* 0x0000000304032207 */ /* 0x000fe40006000000 */
[----:B------:R-:W-:Y:S02]  /*5950*/  CS2R R78, SRZ ;  /* 0x00000000004e7805 */ /* 0x000fe4000001ff00 */
[----:B------:R-:W-:Y:S02]  /*5960*/  CS2R R76, SRZ ;  /* 0x00000000004c7805 */ /* 0x000fe4000001ff00 */
[----:B------:R-:W-:Y:S02]  /*5970*/  CS2R R70, SRZ ;  /* 0x0000000000467805 */ /* 0x000fe4000001ff00 */
[----:B------:R-:W-:Y:S02]  /*5980*/  LOP3.LUT R3, R3, 0x1, RZ, 0xc0, !PT ;  /* 0x0000000103037812 */ /* 0x000fe400078ec0ff */
[----:B------:R-:W-:Y:S02]  /*5990*/  CS2R R68, SRZ ;  /* 0x0000000000447805 */ /* 0x000fe4000001ff00 */
[----:B------:R-:W-:Y:S02]  /*59a0*/  @P5 SHF.L.U32 R2, R107, 0x1f, RZ ;  /* 0x0000001f6b025819 */ /* 0x000fe400000006ff */
[----:B------:R-:W-:Y:S02]  /*59b0*/  CS2R R62, SRZ ;  /* 0x00000000003e7805 */ /* 0x000fe4000001ff00 */
[----:B------:R-:W-:Y:S02]  /*59c0*/  ISETP.NE.U32.AND P2, PT, R3, 0x1, PT ;  /* 0x000000010300780c */ /* 0x000fe40003f45070 */
[----:B------:R-:W-:Y:S01]  /*59d0*/  CS2R R60, SRZ ;  /* 0x00000000003c7805 */ /* 0x000fe2000001ff00 */
[----:B------:R1:W3:Y:S01]  /*59e0*/  @P5 SYNCS.PHASECHK.TRANS64.TRYWAIT P1, [R0+URZ+0x40], R2 ;  /* 0x00004002000055a7 */ /* 0x0002e200080211ff */
[----:B------:R-:W-:Y:S02]  /*59f0*/  CS2R R58, SRZ ;  /* 0x00000000003a7805 */ /* 0x000fe4000001ff00 */
[----:B------:R-:W-:Y:S02]  /*5a00*/  P2R R108, PR, RZ, 0x4 ;  /* 0x00000004ff6c7803 */ /* 0x000fe40000000000 */
[----:B------:R-:W-:Y:S01]  /*5a10*/  CS2R R56, SRZ ;  /* 0x0000000000387805 */ /* 0x000fe2000001ff00 */
[----:B------:R-:W-:Y:S02]  /*5a20*/  IMAD.IADD R65, R67, 0x1, R105 ;  /* 0x0000000143417824 */ /* 0x000fe400078e0269 */
[----:B------:R-:W-:Y:S01]  /*5a30*/  IMAD.IADD R64, R98, 0x1, R66 ;  /* 0x0000000162407824 */ /* 0x000fe200078e0242 */
[----:B-1----:R-:W-:Y:S04]  /*5a40*/  SHF.L.U32 R2, R97, 0x1f, RZ ;  /* 0x0000001f61027819 */ /* 0x002fe800000006ff */
[----:B------:R1:W4:Y:S01]  /*5a50*/  SYNCS.PHASECHK.TRANS64.TRYWAIT P0, [R73+URZ+0xa0], R2 ;  /* 0x0000a002490075a7 */ /* 0x00032200080011ff */
[----:B---3--:R-:W-:Y:S01]  /*5a60*/  @P5 SEL R75, RZ, 0x1, !P1 ;  /* 0x00000001ff4b5807 */ /* 0x008fe20004800000 */
[----:B-1----:R-:W-:Y:S06]  /*5a70*/  @!P5 BRA `(.L_x_87) ;  /* 0x000000000068d947 */ /* 0x002fec0003800000 */
[----:B------:R-:W-:Y:S01]  /*5a80*/  ISETP.NE.AND P1, PT, R75, RZ, PT ;  /* 0x000000ff4b00720c */ /* 0x000fe20003f25270 */
[----:B------:R-:W-:Y:S01]  /*5a90*/  BSSY B0, `(.L_x_88) ;  /* 0x000000d000007945 */ /* 0x000fe20003800000 */
[----:B------:R-:W-:Y:S02]  /*5aa0*/  CS2R R58, SRZ ;  /* 0x00000000003a7805 */ /* 0x000fe4000001ff00 */
[----:B------:R-:W-:Y:S02]  /*5ab0*/  CS2R R56, SRZ ;  /* 0x0000000000387805 */ /* 0x000fe4000001ff00 */
[----:B------:R-:W-:Y:S02]  /*5ac0*/  CS2R R62, SRZ ;  /* 0x00000000003e7805 */ /* 0x000fe4000001ff00 */
[----:B------:R-:W-:Y:S02]  /*5ad0*/  CS2R R60, SRZ ;  /* 0x00000000003c7805 */ /* 0x000fe4000001ff00 */
[----:B------:R-:W-:Y:S02]  /*5ae0*/  CS2R R70, SRZ ;  /* 0x0000000000467805 */ /* 0x000fe4000001ff00 */
[----:B------:R-:W-:Y:S02]  /*5af0*/  CS2R R68, SRZ ;  /* 0x0000000000447805 */ /* 0x000fe4000001ff00 */
[----:B------:R-:W-:Y:S02]  /*5b00*/  CS2R R78, SRZ ;  /* 0x00000000004e7805 */ /* 0x000fe4000001ff00 */
[----:B------:R-:W-:Y:S01]  /*5b10*/  CS2R R76, SRZ ;  /* 0x00000000004c7805 */ /* 0x000fe2000001ff00 */
[----:B------:R-:W-:Y:S06]  /*5b20*/  @P1 BRA `(.L_x_89) ;  /* 0x00000000000c1947 */ /* 0x000fec0003800000 */
[----:B------:R-:W-:Y:S04]  /*5b30*/  SHF.L.U32 R3, R107, 0x1f, RZ ;  /* 0x0000001f6b037819 */ /* 0x000fe800000006ff */
[----:B------:R-:W1:Y:S02]  /*5b40*/  SYNCS.PHASECHK.TRANS64.TRYWAIT P1, [R0+URZ+0x40], R3 ;  /* 0x00004003000075a7 */ /* 0x000e6400080211ff */
[----:B-1----:R-:W-:Y:S05]  /*5b50*/  @!P1 BRA `(.L_x_90) ;  /* 0x0000002400489947 */ /* 0x002fea0003800000 */
.L_x_89:
[----:B------:R-:W-:Y:S05]  /*5b60*/  BSYNC B0 ;  /* 0x0000000000007941 */ /* 0x000fea0003800000 */
.L_x_88:
[----:B------:R-:W-:Y:S01]  /*5b70*/  ISETP.NE.AND P1, PT, R108, RZ, PT ;  /* 0x000000ff6c00720c */ /* 0x000fe20003f25270 */
[----:B------:R-:W-:Y:S04]  /*5b80*/  UIADD3 UR5, UPT, UPT, UR56, 0x1, URZ ;  /* 0x0000000138057890 */ /* 0x000fe8000fffe0ff */
[----:B------:R-:W-:Y:S04]  /*5b90*/  UISETP.NE.AND UP0, UPT, UR5, 0x3, UPT ;  /* 0x000000030500788c */ /* 0x000fe8000bf05270 */
[----:B------:R-:W-:Y:S02]  /*5ba0*/  USEL UR4, URZ, 0x1, UP0 ;  /* 0x00000001ff047887 */ /* 0x000fe40008000000 */
[----:B------:R-:W-:Y:S02]  /*5bb0*/  USEL UR5, UR5, URZ, UP0 ;  /* 0x000000ff05057287 */ /* 0x000fe40008000000 */
[----:B------:R3:W1:Y:S02]  /*5bc0*/  @P1 LDS.128 R56, [R67] ;  /* 0x0000000043381984 */ /* 0x0006640000000c00 */
[----:B------:R-:W-:Y:S02]  /*5bd0*/  LOP3.LUT R107, R107, UR4, RZ, 0x3c, !PT ;  /* 0x000000046b6b7c12 */ /* 0x000fe4000f8e3cff */
[----:B------:R3:W1:Y:S01]  /*5be0*/  @P1 LDS.128 R60, [R66+0x10] ;  /* 0x00001000423c1984 */ /* 0x0006620000000c00 */
[----:B------:R-:W-:Y:S03]  /*5bf0*/  IMAD.U32 R74, RZ, RZ, UR5 ;  /* 0x00000005ff4a7e24 */ /* 0x000fe6000f8e00ff */
[----:B------:R3:W1:Y:S04]  /*5c00*/  @P1 LDS.128 R68, [R65+0x20] ;  /* 0x0000200041441984 */ /* 0x0006680000000c00 */
[----:B------:R3:W1:Y:S02]  /*5c10*/  @P1 LDS.128 R76, [R64+0x10] ;  /* 0x00001000404c1984 */ /* 0x0006640000000c00 */
.L_x_87:
[----:B------:R-:W-:Y:S05]  /*5c20*/  BSYNC B1 ;  /* 0x0000000000017941 */ /* 0x000fea0003800000 */
.L_x_86:
[----:B-1----:R-:W-:Y:S04]  /*5c30*/  SHF.R.U32.HI R0, RZ, 0x15, R48 ;  /* 0x00000015ff007819 */ /* 0x002fe80000011630 */
[----:B------:R-:W-:Y:S01]  /*5c40*/  LOP3.LUT P1, RZ, R0, 0x3, R92, 0x48, !PT ;  /* 0x0000000300ff7812 */ /* 0x000fe2000782485c */
[----:B------:R-:W-:Y:S01]  /*5c50*/  @!UPT UIADD3 URZ, UPT, UPT, URZ, URZ, URZ ;  /* 0x000000fffffff290 */ /* 0x000fe2000fffe0ff */
[----:B----4-:R-:W-:Y:S11]  /*5c60*/  @P0 BRA `(.L_x_91) ;  /* 0x0000000000080947 */ /* 0x010ff60003800000 */
[----:B------:R-:W1:Y:S02]  /*5c70*/  SYNCS.PHASECHK.TRANS64.TRYWAIT P0, [R73+URZ+0xa0], R2 ;  /* 0x0000a002490075a7 */ /* 0x000e6400080011ff */
[----:B-1----:R-:W-:Y:S05]  /*5c80*/  @!P0 BRA `(.L_x_92) ;  /* 0x0000002400108947 */ /* 0x002fea0003800000 */
.L_x_91:
[----:B------:R-:W-:Y:S05]  /*5c90*/  @!P1 BRA `(.L_x_93) ;  /* 0x0000000000409947 */ /* 0x000fea0003800000 */
[----:B------:R-:W4:Y:S01]  /*5ca0*/  LDCU.64 UR8, c[0x4][0x70] ;  /* 0x01000e00ff0877ac */ /* 0x000f220008000a00 */
[----:B------:R-:W-:Y:S01]  /*5cb0*/  MOV R3, 0x0 ;  /* 0x0000000000037802 */ /* 0x000fe20000000f00 */
[----:B------:R-:W-:Y:S02]  /*5cc0*/  HFMA2 R12, -RZ, RZ, 0, 5.9604644775390625e-08 ;  /* 0x00000001ff0c7431 */ /* 0x000fe400000001ff */
[----:B------:R-:W-:Y:S02]  /*5cd0*/  IMAD.MOV.U32 R8, RZ, RZ, 0x192 ;  /* 0x00000192ff087424 */ /* 0x000fe400078e00ff */
[----:B------:R-:W-:Y:S01]  /*5ce0*/  IMAD.MOV.U32 R13, RZ, RZ, RZ ;  /* 0x000000ffff0d7224 */ /* 0x000fe200078e00ff */
[----:B------:R-:W5:Y:S01]  /*5cf0*/  LDCU.64 UR6, c[0x4][0x78] ;  /* 0x01000f00ff0677ac */ /* 0x000f620008000a00 */
[----:B-1----:R-:W1:Y:S01]  /*5d00*/  LDC.64 R2, c[0x4][R3] ;  /* 0x0100000003027b82 */ /* 0x002e620000000a00 */
[----:B------:R-:W2:Y:S01]  /*5d10*/  LDCU.64 UR4, c[0x4][0x10] ;  /* 0x01000200ff0477ac */ /* 0x000ea20008000a00 */
[----:B----4-:R-:W-:Y:S01]  /*5d20*/  MOV R5, UR9 ;  /* 0x0000000900057c02 */ /* 0x010fe20008000f00 */
[----:B------:R-:W-:Y:S01]  /*5d30*/  IMAD.U32 R4, RZ, RZ, UR8 ;  /* 0x00000008ff047e24 */ /* 0x000fe2000f8e00ff */
[----:B-----5:R-:W-:Y:S01]  /*5d40*/  MOV R7, UR7 ;  /* 0x0000000700077c02 */ /* 0x020fe20008000f00 */
[----:B------:R-:W-:Y:S01]  /*5d50*/  IMAD.U32 R6, RZ, RZ, UR6 ;  /* 0x00000006ff067e24 */ /* 0x000fe2000f8e00ff */
[----:B--2---:R-:W-:Y:S01]  /*5d60*/  MOV R11, UR5 ;  /* 0x00000005000b7c02 */ /* 0x004fe20008000f00 */
[----:B------:R-:W-:Y:S02]  /*5d70*/  IMAD.U32 R10, RZ, RZ, UR4 ;  /* 0x00000004ff0a7e24 */ /* 0x000fe4000f8e00ff */
[----:B------:R-:W-:Y:S07]  /*5d80*/  LEPC R20, `(.L_x_93) ;  /* 0x000000001014794e */ /* 0x000fee0000000000 */
[----:B-1-3--:R-:W-:Y:S05]  /*5d90*/  CALL.ABS.NOINC R2 ;  /* 0x0000000002007343 */ /* 0x00afea0003c00000 */
.L_x_93:
[----:B------:R-:W-:Y:S01]  /*5da0*/  SHF.L.U32 R50, R56, 0x10, RZ ;  /* 0x0000001038327819 */ /* 0x000fe200000006ff */
[----:B------:R-:W-:Y:S05]  /*5db0*/  WARPSYNC.ALL ;  /* 0x0000000000007948 */ /* 0x000fea0003800000 */
[----:B------:R-:W-:Y:S01]  /*5dc0*/  R2UR UR4, R48 ;  /* 0x00000000300472ca */ /* 0x000fe200000e0000 */
[----:B------:R-:W-:Y:S01]  /*5dd0*/  BSSY.RECONVERGENT B0, `(.L_x_94) ;  /* 0x0000085000007945 */ /* 0x000fe20003800200 */
[----:B------:R-:W-:Y:S02]  /*5de0*/  LOP3.LUT R51, R56, 0xffff0000, RZ, 0xc0, !PT ;  /* 0xffff000038337812 */ /* 0x000fe400078ec0ff */
[----:B------:R-:W-:Y:S02]  /*5df0*/  SHF.L.U32 R52, R57, 0x10, RZ ;  /* 0x0000001039347819 */ /* 0x000fe400000006ff */
[----:B------:R-:W-:Y:S07]  /*5e00*/  ISETP.NE.AND P0, PT, R100, RZ, PT ;  /* 0x000000ff6400720c */ /* 0x000fee0003f05270 */
[----:B------:R-:W2:Y:S02]  /*5e10*/  LDTM.x32 R4, tmem[UR4] ;  /* 0x00000004000479ee */ /* 0x000ea400082c0000 */
[C---:B--2---:R-:W-:Y:S01]  /*5e20*/  FMUL R0, R47.reuse, R4 ;  /* 0x000000042f007220 */ /* 0x044fe20000400000 */
[C---:B-1----:R-:W-:Y:S01]  /*5e30*/  FMUL R2, R47.reuse, R5 ;  /* 0x000000052f027220 */ /* 0x042fe20000400000 */
[C---:B------:R-:W-:Y:S01]  /*5e40*/  FMUL R4, R47.reuse, R8 ;  /* 0x000000082f047220 */ /* 0x040fe20000400000 */
[C---:B------:R-:W-:Y:S01]  /*5e50*/  FMUL R3, R47.reuse, R6 ;  /* 0x000000062f037220 */ /* 0x040fe20000400000 */
[C---:B------:R-:W-:Y:S01]  /*5e60*/  FMUL R5, R47.reuse, R9 ;  /* 0x000000092f057220 */ /* 0x040fe20000400000 */
[C---:B------:R-:W-:Y:S01]  /*5e70*/  FMUL R8, R47.reuse, R12 ;  /* 0x0000000c2f087220 */ /* 0x040fe20000400000 */
[C---:B------:R-:W-:Y:S01]  /*5e80*/  FMUL R6, R47.reuse, R10 ;  /* 0x0000000a2f067220 */ /* 0x040fe20000400000 */
[C---:B------:R-:W-:Y:S01]  /*5e90*/  FMUL R9, R47.reuse, R13 ;  /* 0x0000000d2f097220 */ /* 0x040fe20000400000 */
[----:B------:R-:W-:Y:S01]  /*5ea0*/  FMUL R12, R47, R16 ;  /* 0x000000102f0c7220 */ /* 0x000fe20000400000 */
[----:B------:R-:W-:Y:S01]  /*5eb0*/  FFMA R0, R49, R50, R0 ;  /* 0x0000003231007223 */ /* 0x000fe20000000000 */
[C---:B------:R-:W-:Y:S01]  /*5ec0*/  FMUL R10, R47.reuse, R14 ;  /* 0x0000000e2f0a7220 */ /* 0x040fe20000400000 */
[C---:B------:R-:W-:Y:S01]  /*5ed0*/  FMUL R13, R47.reuse, R17 ;  /* 0x000000112f0d7220 */ /* 0x040fe20000400000 */
[----:B------:R-:W-:Y:S01]  /*5ee0*/  FMUL R16, R47, R20 ;  /* 0x000000142f107220 */ /* 0x000fe20000400000 */
[----:B------:R-:W-:Y:S01]  /*5ef0*/  FFMA R2, R49, R51, R2 ;  /* 0x0000003331027223 */ /* 0x000fe20000000002 */
[C---:B------:R-:W-:Y:S01]  /*5f00*/  FMUL R14, R47.reuse, R18 ;  /* 0x000000122f0e7220 */ /* 0x040fe20000400000 */
[C---:B------:R-:W-:Y:S01]  /*5f10*/  FMUL R17, R47.reuse, R21 ;  /* 0x000000152f117220 */ /* 0x040fe20000400000 */
[C---:B------:R-:W-:Y:S01]  /*5f20*/  FMUL R20, R47.reuse, R24 ;  /* 0x000000182f147220 */ /* 0x040fe20000400000 */
[C---:B------:R-:W-:Y:S01]  /*5f30*/  FMUL R18, R47.reuse, R22 ;  /* 0x000000162f127220 */ /* 0x040fe20000400000 */
[C---:B------:R-:W-:Y:S01]  /*5f40*/  FMUL R21, R47.reuse, R25 ;  /* 0x000000192f157220 */ /* 0x040fe20000400000 */
[C---:B------:R-:W-:Y:S01]  /*5f50*/  FMUL R24, R47.reuse, R28 ;  /* 0x0000001c2f187220 */ /* 0x040fe20000400000 */
[C---:B------:R-:W-:Y:S01]  /*5f60*/  FMUL R22, R47.reuse, R26 ;  /* 0x0000001a2f167220 */ /* 0x040fe20000400000 */
[C---:B------:R-:W-:Y:S01]  /*5f70*/  FMUL R25, R47.reuse, R29 ;  /* 0x0000001d2f197220 */ /* 0x040fe20000400000 */
[----:B------:R-:W-:Y:S01]  /*5f80*/  FMUL R28, R47, R32 ;  /* 0x000000202f1c7220 */ /* 0x000fe20000400000 */
[----:B------:R-:W-:Y:S01]  /*5f90*/  LOP3.LUT R32, R57, 0xffff0000, RZ, 0xc0, !PT ;  /* 0xffff000039207812 */ /* 0x000fe200078ec0ff */
[C---:B------:R-:W-:Y:S01]  /*5fa0*/  FMUL R26, R47.reuse, R30 ;  /* 0x0000001e2f1a7220 */ /* 0x040fe20000400000 */
[----:B------:R-:W-:Y:S01]  /*5fb0*/  FMUL R29, R47, R33 ;  /* 0x000000212f1d7220 */ /* 0x000fe20000400000 */
[----:B------:R-:W-:Y:S01]  /*5fc0*/  SHF.L.U32 R33, R58, 0x10, RZ ;  /* 0x000000103a217819 */ /* 0x000fe200000006ff */
[----:B------:R-:W-:Y:S01]  /*5fd0*/  FFMA R3, R49, R52, R3 ;  /* 0x0000003431037223 */ /* 0x000fe20000000003 */
[----:B------:R-:W-:Y:S01]  /*5fe0*/  F2FP.BF16.F32.PACK_AB R52, R2, R0 ;  /* 0x000000000234723e */ /* 0x000fe200000010ff */
[----:B------:R-:W-:Y:S01]  /*5ff0*/  FMUL R7, R47, R7 ;  /* 0x000000072f077220 */ /* 0x000fe20000400000 */
[----:B------:R-:W-:Y:S01]  /*6000*/  SHF.L.U32 R0, R59, 0x10, RZ ;  /* 0x000000103b007819 */ /* 0x000fe200000006ff */
[----:B------:R-:W-:Y:S01]  /*6010*/  FMUL R30, R47, R34 ;  /* 0x000000222f1e7220 */ /* 0x000fe20000400000 */
[----:B------:R-:W-:Y:S01]  /*6020*/  LOP3.LUT R34, R58, 0xffff0000, RZ, 0xc0, !PT ;  /* 0xffff00003a227812 */ /* 0x000fe200078ec0ff */
[----:B------:R-:W-:Y:S01]  /*6030*/  FFMA R7, R49, R32, R7 ;  /* 0x0000002031077223 */ /* 0x000fe20000000007 */
[----:B------:R-:W-:Y:S01]  /*6040*/  LOP3.LUT R2, R59, 0xffff0000, RZ, 0xc0, !PT ;  /* 0xffff00003b027812 */ /* 0x000fe200078ec0ff */
[----:B------:R-:W-:Y:S01]  /*6050*/  FFMA R4, R49, R33, R4 ;  /* 0x0000002131047223 */ /* 0x000fe20000000004 */
[----:B------:R-:W-:Y:S01]  /*6060*/  FMUL R11, R47, R11 ;  /* 0x0000000b2f0b7220 */ /* 0x000fe20000400000 */
[----:B------:R-:W-:Y:S01]  /*6070*/  FFMA R5, R49, R34, R5 ;  /* 0x0000002231057223 */ /* 0x000fe20000000005 */
[----:B------:R-:W-:Y:S01]  /*6080*/  F2FP.BF16.F32.PACK_AB R53, R7, R3 ;  /* 0x000000030735723e */ /* 0x000fe200000010ff */
[C---:B------:R-:W-:Y:S01]  /*6090*/  FFMA R6, R49.reuse, R0, R6 ;  /* 0x0000000031067223 */ /* 0x040fe20000000006 */
[C---:B------:R-:W-:Y:S01]  /*60a0*/  SHF.L.U32 R0, R60.reuse, 0x10, RZ ;  /* 0x000000103c007819 */ /* 0x040fe200000006ff */
[----:B------:R-:W-:Y:S01]  /*60b0*/  FFMA R11, R49, R2, R11 ;  /* 0x00000002310b7223 */ /* 0x000fe2000000000b */
[----:B------:R-:W-:Y:S01]  /*60c0*/  LOP3.LUT R2, R60, 0xffff0000, RZ, 0xc0, !PT ;  /* 0xffff00003c027812 */ /* 0x000fe200078ec0ff */
[----:B------:R-:W-:Y:S01]  /*60d0*/  FMUL R15, R47, R15 ;  /* 0x0000000f2f0f7220 */ /* 0x000fe20000400000 */
[----:B------:R-:W-:Y:S01]  /*60e0*/  SHF.L.U32 R3, R61, 0x10, RZ ;  /* 0x000000103d037819 */ /* 0x000fe200000006ff */
[----:B------:R-:W-:Y:S01]  /*60f0*/  FFMA R8, R49, R0, R8 ;  /* 0x0000000031087223 */ /* 0x000fe20000000008 */
[----:B------:R-:W-:Y:S01]  /*6100*/  LOP3.LUT R0, R61, 0xffff0000, RZ, 0xc0, !PT ;  /* 0xffff00003d007812 */ /* 0x000fe200078ec0ff */
[C---:B------:R-:W-:Y:S01]  /*6110*/  FFMA R9, R49.reuse, R2, R9 ;  /* 0x0000000231097223 */ /* 0x040fe20000000009 */
[C---:B------:R-:W-:Y:S01]  /*6120*/  SHF.L.U32 R2, R62.reuse, 0x10, RZ ;  /* 0x000000103e027819 */ /* 0x040fe200000006ff */
[----:B------:R-:W-:Y:S01]  /*6130*/  FFMA R10, R49, R3, R10 ;  /* 0x00000003310a7223 */ /* 0x000fe2000000000a */
[----:B------:R-:W-:Y:S01]  /*6140*/  SHF.L.U32 R3, R63, 0x10, RZ ;  /* 0x000000103f037819 */ /* 0x000fe200000006ff */
[C---:B------:R-:W-:Y:S01]  /*6150*/  FFMA R15, R49.reuse, R0, R15 ;  /* 0x00000000310f7223 */ /* 0x040fe2000000000f */
[----:B------:R-:W-:Y:S01]  /*6160*/  LOP3.LUT R0, R62, 0xffff0000, RZ, 0xc0, !PT ;  /* 0xffff00003e007812 */ /* 0x000fe200078ec0ff */
[----:B------:R-:W-:Y:S01]  /*6170*/  FFMA R12, R49, R2, R12 ;  /* 0x00000002310c7223 */ /* 0x000fe2000000000c */
[C---:B------:R-:W-:Y:S01]  /*6180*/  SHF.L.U32 R2, R68.reuse, 0x10, RZ ;  /* 0x0000001044027819 */ /* 0x040fe200000006ff */
[----:B------:R-:W-:Y:S01]  /*6190*/  FMUL R19, R47, R19 ;  /* 0x000000132f137220 */ /* 0x000fe20000400000 */
[----:B------:R-:W-:Y:S01]  /*61a0*/  F2FP.BF16.F32.PACK_AB R54, R5, R4 ;  /* 0x000000040536723e */ /* 0x000fe200000010ff */
[----:B------:R-:W-:Y:S01]  /*61b0*/  FFMA R13, R49, R0, R13 ;  /* 0x00000000310d7223 */ /* 0x000fe2000000000d */
[----:B------:R-:W-:Y:S01]  /*61c0*/  LOP3.LUT R0, R63, 0xffff0000, RZ, 0xc0, !PT ;  /* 0xffff00003f007812 */ /* 0x000fe200078ec0ff */
[----:B------:R-:W-:Y:S01]  /*61d0*/  FFMA R14, R49, R3, R14 ;  /* 0x00000003310e7223 */ /* 0x000fe2000000000e */
[----:B------:R-:W-:Y:S01]  /*61e0*/  LOP3.LUT R3, R68, 0xffff0000, RZ, 0xc0, !PT ;  /* 0xffff000044037812 */ /* 0x000fe200078ec0ff */
[----:B------:R-:W-:Y:S01]  /*61f0*/  FMUL R23, R47, R23 ;  /* 0x000000172f177220 */ /* 0x000fe20000400000 */
[----:B------:R-:W-:Y:S01]  /*6200*/  F2FP.BF16.F32.PACK_AB R55, R11, R6 ;  /* 0x000000060b37723e */ /* 0x000fe200000010ff */
[----:B------:R-:W-:Y:S01]  /*6210*/  FFMA R19, R49, R0, R19 ;  /* 0x0000000031137223 */ /* 0x000fe20000000013 */
[----:B------:R-:W-:Y:S01]  /*6220*/  SHF.L.U32 R0, R69, 0x10, RZ ;  /* 0x0000001045007819 */ /* 0x000fe200000006ff */
[----:B------:R-:W-:Y:S01]  /*6230*/  FFMA R16, R49, R2, R16 ;  /* 0x0000000231107223 */ /* 0x000fe20000000010 */
[----:B------:R-:W-:Y:S01]  /*6240*/  LOP3.LUT R2, R69, 0xffff0000, RZ, 0xc0, !PT ;  /* 0xffff000045027812 */ /* 0x000fe200078ec0ff */
[----:B------:R-:W-:Y:S01]  /*6250*/  FFMA R17, R49, R3, R17 ;  /* 0x0000000331117223 */ /* 0x000fe20000000011 */
[----:B------:R-:W-:Y:S01]  /*6260*/  SHF.L.U32 R3, R71, 0x10, RZ ;  /* 0x0000001047037819 */ /* 0x000fe200000006ff */
[----:B------:R-:W-:Y:S01]  /*6270*/  FFMA R18, R49, R0, R18 ;  /* 0x0000000031127223 */ /* 0x000fe20000000012 */
[C---:B------:R-:W-:Y:S01]  /*6280*/  SHF.L.U32 R0, R70.reuse, 0x10, RZ ;  /* 0x0000001046007819 */ /* 0x040fe200000006ff */
[----:B------:R1:W-:Y:S01]  /*6290*/  STS.128 [R67], R52 ;  /* 0x0000003443007388 */ /* 0x0003e20000000c00 */
[----:B------:R-:W-:Y:S01]  /*62a0*/  F2FP.BF16.F32.PACK_AB R8, R9, R8 ;  /* 0x000000080908723e */ /* 0x000fe200000010ff */
[C---:B------:R-:W-:Y:S01]  /*62b0*/  FFMA R23, R49.reuse, R2, R23 ;  /* 0x0000000231177223 */ /* 0x040fe20000000017 */
[----:B------:R-:W-:Y:S01]  /*62c0*/  LOP3.LUT R2, R70, 0xffff0000, RZ, 0xc0, !PT ;  /* 0xffff000046027812 */ /* 0x000fe200078ec0ff */
[----:B------:R-:W-:Y:S01]  /*62d0*/  FFMA R20, R49, R0, R20 ;  /* 0x0000000031147223 */ /* 0x000fe20000000014 */
[----:B------:R-:W-:Y:S01]  /*62e0*/  LOP3.LUT R0, R71, 0xffff0000, RZ, 0xc0, !PT ;  /* 0xffff000047007812 */ /* 0x000fe200078ec0ff */
[----:B------:R-:W-:Y:S01]  /*62f0*/  FMUL R27, R47, R27 ;  /* 0x0000001b2f1b7220 */ /* 0x000fe20000400000 */
[----:B------:R-:W-:Y:S01]  /*6300*/  F2FP.BF16.F32.PACK_AB R9, R15, R10 ;  /* 0x0000000a0f09723e */ /* 0x000fe200000010ff */
[C---:B------:R-:W-:Y:S01]  /*6310*/  FFMA R21, R49.reuse, R2, R21 ;  /* 0x0000000231157223 */ /* 0x040fe20000000015 */
[C---:B------:R-:W-:Y:S01]  /*6320*/  FFMA R22, R49.reuse, R3, R22 ;  /* 0x0000000331167223 */ /* 0x040fe20000000016 */
[----:B------:R-:W-:Y:S01]  /*6330*/  FFMA R27, R49, R0, R27 ;  /* 0x00000000311b7223 */ /* 0x000fe2000000001b */
[C---:B------:R-:W-:Y:S01]  /*6340*/  SHF.L.U32 R2, R76.reuse, 0x10, RZ ;  /* 0x000000104c027819 */ /* 0x040fe200000006ff */
[C---:B------:R-:W-:Y:S01]  /*6350*/  FMUL R31, R47.reuse, R31 ;  /* 0x0000001f2f1f7220 */ /* 0x040fe20000400000 */
[----:B------:R-:W-:Y:S01]  /*6360*/  LOP3.LUT R0, R76, 0xffff0000, RZ, 0xc0, !PT ;  /* 0xffff00004c007812 */ /* 0x000fe200078ec0ff */
[----:B------:R-:W-:Y:S01]  /*6370*/  FMUL R35, R47, R35 ;  /* 0x000000232f237220 */ /* 0x000fe20000400000 */
[----:B------:R-:W-:Y:S01]  /*6380*/  SHF.L.U32 R3, R77, 0x10, RZ ;  /* 0x000000104d037819 */ /* 0x000fe200000006ff */
[----:B------:R-:W-:Y:S01]  /*6390*/  FFMA R24, R49, R2, R24 ;  /* 0x0000000231187223 */ /* 0x000fe20000000018 */
[----:B------:R-:W-:Y:S01]  /*63a0*/  F2FP.BF16.F32.PACK_AB R10, R13, R12 ;  /* 0x0000000c0d0a723e */ /* 0x000fe200000010ff */
[----:B------:R-:W-:Y:S01]  /*63b0*/  FFMA R25, R49, R0, R25 ;  /* 0x0000000031197223 */ /* 0x000fe20000000019 */
[----:B------:R-:W-:Y:S01]  /*63c0*/  F2FP.BF16.F32.PACK_AB R11, R19, R14 ;  /* 0x0000000e130b723e */ /* 0x000fe200000010ff */
[----:B------:R-:W-:Y:S01]  /*63d0*/  FFMA R26, R49, R3, R26 ;  /* 0x00000003311a7223 */ /* 0x000fe2000000001a */
[----:B------:R-:W-:Y:S02]  /*63e0*/  LOP3.LUT R0, R77, 0xffff0000, RZ, 0xc0, !PT ;  /* 0xffff00004d007812 */ /* 0x000fe400078ec0ff */
[C---:B------:R-:W-:Y:S01]  /*63f0*/  SHF.L.U32 R2, R78.reuse, 0x10, RZ ;  /* 0x000000104e027819 */ /* 0x040fe200000006ff */
[----:B------:R1:W-:Y:S01]  /*6400*/  STS.128 [R66+0x10], R8 ;  /* 0x0000100842007388 */ /* 0x0003e20000000c00 */
[----:B------:R-:W-:Y:S01]  /*6410*/  LOP3.LUT R3, R78, 0xffff0000, RZ, 0xc0, !PT ;  /* 0xffff00004e037812 */ /* 0x000fe200078ec0ff */
[----:B------:R-:W-:Y:S01]  /*6420*/  FFMA R31, R49, R0, R31 ;  /* 0x00000000311f7223 */ /* 0x000fe2000000001f */
[----:B------:R-:W-:Y:S01]  /*6430*/  SHF.L.U32 R4, R79, 0x10, RZ ;  /* 0x000000104f047819 */ /* 0x000fe200000006ff */
[----:B------:R-:W-:Y:S01]  /*6440*/  FFMA R28, R49, R2, R28 ;  /* 0x00000002311c7223 */ /* 0x000fe2000000001c */
[----:B------:R-:W-:Y:S01]  /*6450*/  F2FP.BF16.F32.PACK_AB R16, R17, R16 ;  /* 0x000000101110723e */ /* 0x000fe200000010ff */
[----:B------:R-:W-:Y:S01]  /*6460*/  FFMA R29, R49, R3, R29 ;  /* 0x00000003311d7223 */ /* 0x000fe2000000001d */
[----:B------:R-:W-:Y:S01]  /*6470*/  LOP3.LUT R5, R79, 0xffff0000, RZ, 0xc0, !PT ;  /* 0xffff00004f057812 */ /* 0x000fe200078ec0ff */
[----:B------:R-:W-:Y:S01]  /*6480*/  FFMA R30, R49, R4, R30 ;  /* 0x00000004311e7223 */ /* 0x000fe2000000001e */
[----:B------:R-:W-:Y:S02]  /*6490*/  F2FP.BF16.F32.PACK_AB R17, R23, R18 ;  /* 0x000000121711723e */ /* 0x000fe400000010ff */
[----:B------:R-:W-:Y:S01]  /*64a0*/  F2FP.BF16.F32.PACK_AB R18, R21, R20 ;  /* 0x000000141512723e */ /* 0x000fe200000010ff */
[----:B------:R-:W-:Y:S01]  /*64b0*/  FFMA R35, R49, R5, R35 ;  /* 0x0000000531237223 */ /* 0x000fe20000000023 */
[----:B------:R-:W-:Y:S02]  /*64c0*/  F2FP.BF16.F32.PACK_AB R19, R27, R22 ;  /* 0x000000161b13723e */ /* 0x000fe400000010ff */
[----:B------:R-:W-:Y:S02]  /*64d0*/  F2FP.BF16.F32.PACK_AB R24, R25, R24 ;  /* 0x000000181918723e */ /* 0x000fe400000010ff */
[----:B------:R-:W-:Y:S01]  /*64e0*/  F2FP.BF16.F32.PACK_AB R25, R31, R26 ;  /* 0x0000001a1f19723e */ /* 0x000fe200000010ff */
[----:B------:R1:W-:Y:S01]  /*64f0*/  STS.128 [R65+0x20], R16 ;  /* 0x0000201041007388 */ /* 0x0003e20000000c00 */
[----:B------:R-:W-:Y:S02]  /*6500*/  F2FP.BF16.F32.PACK_AB R26, R29, R28 ;  /* 0x0000001c1d1a723e */ /* 0x000fe400000010ff */
[----:B------:R-:W-:Y:S05]  /*6510*/  F2FP.BF16.F32.PACK_AB R27, R35, R30 ;  /* 0x0000001e231b723e */ /* 0x000fea00000010ff */
[----:B------:R1:W-:Y:S01]  /*6520*/  STS.128 [R64+0x10], R24 ;  /* 0x0000101840007388 */ /* 0x0003e20000000c00 */
[----:B------:R-:W-:Y:S01]  /*6530*/  @!PT LDS RZ, [RZ] ;  /* 0x00000000fffff984 */ /* 0x000fe20000000800 */
[----:B------:R-:W-:Y:S01]  /*6540*/  @!PT LDS RZ, [RZ] ;  /* 0x00000000fffff984 */ /* 0x000fe20000000800 */
[----:B------:R-:W-:Y:S01]  /*6550*/  @!PT LDS RZ, [RZ] ;  /* 0x00000000fffff984 */ /* 0x000fe20000000800 */
[----:B------:R-:W-:Y:S01]  /*6560*/  @!PT LDS RZ, [RZ] ;  /* 0x00000000fffff984 */ /* 0x000fe20000000800 */
[----:B------:R2:W-:Y:S07]  /*6570*/  MEMBAR.ALL.CTA ;  /* 0x0000000000007992 */ /* 0x0005ee0000008000 */
[----:B--2---:R-:W2:Y:S02]  /*6580*/  FENCE.VIEW.ASYNC.S ;  /* 0x00000000000073c6 */ /* 0x004ea40000000000 */
[----:B--2---:R-:W-:Y:S06]  /*6590*/  BAR.SYNC.DEFER_BLOCKING 0x1, 0x80 ;  /* 0x0042000000007b1d */ /* 0x004fec0000010000 */
[----:B------:R-:W-:Y:S05]  /*65a0*/  @P0 BRA `(.L_x_95) ;  /* 0x00000000001c0947 */ /* 0x000fea0003800000 */
[----:B------:R-:W-:Y:S01]  /*65b0*/  R2UR UR4, R72 ;  /* 0x00000000480472ca */ /* 0x000fe200000e0000 */
[----:B------:R-:W-:Y:S01]  /*65c0*/  UIADD3 UR6, UP0, UPT, UR54, 0x680, URZ ;  /* 0x0000068036067890 */ /* 0x000fe2000ff1e0ff */
[----:B------:R-:W-:Y:S03]  /*65d0*/  UMOV UR43, UR36 ;  /* 0x00000024002b7c82 */ /* 0x000fe60008000000 */
[----:B------:R-:W-:Y:S08]  /*65e0*/  UIADD3.X UR7, UPT, UPT, URZ, UR55, URZ, UP0, !UPT ;  /* 0x00000037ff077290 */ /* 0x000ff000087fe4ff */
[----:B------:R-:W-:Y:S09]  /*65f0*/  UIADD3 UR40, UPT, UPT, UR48, 0x200, UR4 ;  /* 0x0000020030287890 */ /* 0x000ff2000fffe004 */
[----:B------:R2:W-:Y:S02]  /*6600*/  UTMASTG.3D [UR40], [UR6] ;  /* 0x00000028060073b5 */ /* 0x0005e40008010000 */
[----:B--2---:R0:W-:Y:S02]  /*6610*/  UTMACMDFLUSH ;  /* 0x00000000000079b7 */ /* 0x0041e40000000000 */
.L_x_95:
[----:B------:R-:W-:Y:S05]  /*6620*/  BSYNC.RECONVERGENT B0 ;  /* 0x0000000000007941 */ /* 0x000fea0003800200 */
.L_x_94:
[----:B------:R-:W-:Y:S01]  /*6630*/  UIADD3 UR40, UPT, UPT, UR56, 0x1, URZ ;  /* 0x0000000138287890 */ /* 0x000fe2000fffe0ff */
[----:B------:R-:W-:Y:S03]  /*6640*/  BSSY.RECONVERGENT B0, `(.L_x_96) ;  /* 0x0000005000007945 */ /* 0x000fe60003800200 */
[----:B------:R-:W-:Y:S04]  /*6650*/  UISETP.NE.AND UP0, UPT, UR40, 0x3, UPT ;  /* 0x000000032800788c */ /* 0x000fe8000bf05270 */
[----:B------:R-:W-:Y:S01]  /*6660*/  USEL UR43, UR40, URZ, UP0 ;  /* 0x000000ff282b7287 */ /* 0x000fe20008000000 */
[----:B------:R-:W-:Y:S11]  /*6670*/  @P0 BRA `(.L_x_97) ;  /* 0x0000000000040947 */ /* 0x000ff60003800000 */
[----:B------:R-:W-:Y:S04]  /*6680*/  DEPBAR.LE SB0, 0x1 ;  /* 0x000080400000791a */ /* 0x000fe80000000000 */
.L_x_97:
[----:B------:R-:W-:Y:S05]  /*6690*/  BSYNC.RECONVERGENT B0 ;  /* 0x0000000000007941 */ /* 0x000fea0003800200 */
.L_x_96:
[----:B------:R-:W-:Y:S01]  /*66a0*/  BAR.SYNC.DEFER_BLOCKING 0x1, 0x80 ;  /* 0x0042000000007b1d */ /* 0x000fe20000010000 */
[----:B------:R-:W-:Y:S01]  /*66b0*/  ISETP.NE.AND P1, PT, R104, RZ, PT ;  /* 0x000000ff6800720c */ /* 0x000fe20003f25270 */
[----:B------:R-:W-:Y:S01]  /*66c0*/  UISETP.NE.AND UP0, UPT, UR50, URZ, UPT ;  /* 0x000000ff3200728c */ /* 0x000fe2000bf05270 */
[----:B------:R-:W-:Y:S11]  /*66d0*/  LEA R2, R74, UR48, 0x3 ;  /* 0x000000304a027c11 */ /* 0x000ff6000f8e18ff */
[----:B------:R-:W-:Y:S01]  /*66e0*/  @P1 SHF.L.U32 R3, R107, 0x1f, RZ ;  /* 0x0000001f6b031819 */ /* 0x000fe200000006ff */
[----:B------:R-:W-:Y:S06]  /*66f0*/  BRA.U !UP0, `(.L_x_98) ;  /* 0x0000000108247547 */ /* 0x000fec000b800000 */
[----:B------:R-:W-:Y:S01]  /*6700*/  IMAD.U32 R4, RZ, RZ, UR49 ;  /* 0x00000031ff047e24 */ /* 0x000fe2000f8e00ff */
[----:B------:R-:W-:Y:S01]  /*6710*/  MOV R0, UR37 ;  /* 0x0000002500007c02 */ /* 0x000fe20008000f00 */
[----:B------:R-:W-:Y:S03]  /*6720*/  UIADD3 UR49, UPT, UPT, UR49, 0x1, URZ ;  /* 0x0000000131317890 */ /* 0x000fe6000fffe0ff */
[----:B------:R-:W-:Y:S01]  /*6730*/  @P1 LEA R4, R4, UR48, 0x3 ;  /* 0x0000003004041c11 */ /* 0x000fe2000f8e18ff */
[----:B------:R-:W-:Y:S04]  /*6740*/  UISETP.NE.AND UP0, UPT, UR49, 0x3, UPT ;  /* 0x000000033100788c */ /* 0x000fe8000bf05270 */
[----:B------:R-:W-:Y:S01]  /*6750*/  @P1 VIADD R4, R4, 0x58 ;  /* 0x0000005804041836 */ /* 0x000fe20000000000 */
[----:B------:R-:W-:Y:S04]  /*6760*/  USEL UR49, UR49, URZ, UP0 ;  /* 0x000000ff31317287 */ /* 0x000fe80008000000 */
[----:B------:R-:W-:Y:S04]  /*6770*/  @P1 PRMT R0, R0, 0x654, R4 ;  /* 0x0000065400001816 */ /* 0x000fe80000000004 */
[----:B------:R2:W-:Y:S04]  /*6780*/  @P1 SYNCS.ARRIVE.TRANS64.RED.A1T0 RZ, [R0+URZ], RZ ;  /* 0x000000ff00ff19a7 */ /* 0x0005e800081004ff */
.L_x_98:
[----:B------:R-:W4:Y:S01]  /*6790*/  @P1 SYNCS.PHASECHK.TRANS64.TRYWAIT P0, [R2+URZ+0x40], R3 ;  /* 0x00004003020015a7 */ /* 0x000f2200080011ff */
[----:B------:R-:W-:Y:S01]  /*67a0*/  BSSY B1, `(.L_x_99) ;  /* 0x0000015000017945 */ /* 0x000fe20003800000 */
[----:B----4-:R-:W-:Y:S03]  /*67b0*/  @P1 SEL R75, RZ, 0x1, !P0 ;  /* 0x00000001ff4b1807 */ /* 0x010fe60004000000 */
[----:B------:R-:W-:Y:S05]  /*67c0*/  @!P1 BRA `(.L_x_100) ;  /* 0x0000000000489947 */ /* 0x000fea0003800000 */
[----:B------:R-:W-:Y:S01]  /*67d0*/  ISETP.NE.AND P1, PT, R108, RZ, PT ;  /* 0x000000ff6c00720c */ /* 0x000fe20003f25270 */
[----:B------:R-:W-:Y:S01]  /*67e0*/  BSSY B0, `(.L_x_101) ;  /* 0x000000a000007945 */ /* 0x000fe20003800000 */
[----:B------:R-:W-:Y:S11]  /*67f0*/  ISETP.NE.AND P0, PT, R75, RZ, PT ;  /* 0x000000ff4b00720c */ /* 0x000ff60003f05270 */
[----:B------:R-:W-:Y:S04]  /*6800*/  @P1 IMAD R74, R74, 0x2000, R99 ;  /* 0x000020004a4a1824 */ /* 0x000fe800078e0263 */
[----:B------:R-:W-:Y:S01]  /*6810*/  @P1 IMAD.IADD R4, R106, 0x1, R74 ;  /* 0x000000016a041824 */ /* 0x000fe200078e024a */
[----:B------:R-:W-:Y:S03]  /*6820*/  @P1 IADD3 R3, PT, PT, R105, R74, RZ ;  /* 0x0000004a69031210 */ /* 0x000fe60007ffe0ff */
[----:B--2---:R-:W-:Y:S01]  /*6830*/  @P1 IMAD.IADD R0, R98, 0x1, R4 ;  /* 0x0000000162001824 */ /* 0x004fe200078e0204 */
[----:B------:R-:W-:Y:S06]  /*6840*/  @P0 BRA `(.L_x_102) ;  /* 0x00000000000c0947 */ /* 0x000fec0003800000 */
[----:B------:R-:W-:Y:S04]  /*6850*/  SHF.L.U32 R107, R107, 0x1f, RZ ;  /* 0x0000001f6b6b7819 */ /* 0x000fe800000006ff */
[----:B------:R-:W2:Y:S02]  /*6860*/  SYNCS.PHASECHK.TRANS64.TRYWAIT P0, [R2+URZ+0x40], R107 ;  /* 0x0000406b020075a7 */ /* 0x000ea400080011ff */
[----:B--2---:R-:W-:Y:S05]  /*6870*/  @!P0 BRA `(.L_x_103) ;  /* 0x0000001800288947 */ /* 0x004fea0003800000 */
.L_x_102:
[----:B------:R-:W-:Y:S05]  /*6880*/  BSYNC B0 ;  /* 0x0000000000007941 */ /* 0x000fea0003800000 */
.L_x_101:
[----:B------:R-:W-:Y:S11]  /*6890*/  ISETP.NE.AND P0, PT, R108, RZ, PT ;  /* 0x000000ff6c00720c */ /* 0x000ff60003f05270 */
[----:B------:R-:W-:Y:S02]  /*68a0*/  @!UPT UIADD3 URZ, UPT, UPT, URZ, URZ, URZ ;  /* 0x000000fffffff290 */ /* 0x000fe4000fffe0ff */
[----:B------:R4:W1:Y:S04]  /*68b0*/  @P0 LDS.128 R56, [R74] ;  /* 0x000000004a380984 */ /* 0x0008680000000c00 */
[----:B------:R4:W1:Y:S04]  /*68c0*/  @P0 LDS.128 R68, [R3+0x20] ;  /* 0x0000200003440984 */ /* 0x0008680000000c00 */
[----:B------:R4:W1:Y:S04]  /*68d0*/  @P0 LDS.128 R60, [R4+0x10] ;  /* 0x00001000043c0984 */ /* 0x0008680000000c00 */
[----:B------:R4:W1:Y:S02]  /*68e0*/  @P0 LDS.128 R76, [R0+0x10] ;  /* 0x00001000004c0984 */ /* 0x0008640000000c00 */
.L_x_100:
[----:B------:R-:W-:Y:S05]  /*68f0*/  BSYNC B1 ;  /* 0x0000000000017941 */ /* 0x000fea0003800000 */
.L_x_99:
[----:B--2-4-:R-:W-:Y:S05]  /*6900*/  VIADD R0, R48, 0x20 ;  /* 0x0000002030007836 */ /* 0x014fea0000000000 */
[----:B------:R-:W-:Y:S04]  /*6910*/  SHF.R.U32.HI R0, RZ, 0x15, R0 ;  /* 0x00000015ff007819 */ /* 0x000fe80000011600 */
[----:B------:R-:W-:Y:S11]  /*6920*/  LOP3.LUT P0, RZ, R0, 0x3, R92, 0x48, !PT ;  /* 0x0000000300ff7812 */ /* 0x000ff6000780485c */
[----:B------:R-:W-:Y:S02]  /*6930*/  @!UPT UIADD3 URZ, UPT, UPT, URZ, URZ, URZ ;  /* 0x000000fffffff290 */ /* 0x000fe4000fffe0ff */
[----:B------:R-:W-:Y:S05]  /*6940*/  @!P0 BRA `(.L_x_104) ;  /* 0x0000000000408947 */ /* 0x000fea0003800000 */
[----:B------:R-:W2:Y:S01]  /*6950*/  LDCU.64 UR8, c[0x4][0x70] ;  /* 0x01000e00ff0877ac */ /* 0x000ea20008000a00 */
[----:B------:R-:W-:Y:S01]  /*6960*/  MOV R3, 0x0 ;  /* 0x0000000000037802 */ /* 0x000fe20000000f00 */
[----:B------:R-:W-:Y:S02]  /*6970*/  HFMA2 R12, -RZ, RZ, 0, 5.9604644775390625e-08 ;  /* 0x00000001ff0c7431 */ /* 0x000fe400000001ff */
[----:B-1----:R-:W-:Y:S02]  /*6980*/  IMAD.MOV.U32 R8, RZ, RZ, 0x192 ;  /* 0x00000192ff087424 */ /* 0x002fe400078e00ff */
[----:B------:R-:W-:Y:S01]  /*6990*/  IMAD.MOV.U32 R13, RZ, RZ, RZ ;  /* 0x000000ffff0d7224 */ /* 0x000fe200078e00ff */
[----:B------:R-:W1:Y:S01]  /*69a0*/  LDCU.64 UR6, c[0x4][0x78] ;  /* 0x01000f00ff0677ac */ /* 0x000e620008000a00 */
[----:B------:R-:W4:Y:S01]  /*69b0*/  LDC.64 R2, c[0x4][R3] ;  /* 0x0100000003027b82 */ /* 0x000f220000000a00 */
[----:B------:R-:W5:Y:S01]  /*69c0*/  LDCU.64 UR4, c[0x4][0x10] ;  /* 0x01000200ff0477ac */ /* 0x000f620008000a00 */
[----:B--2---:R-:W-:Y:S01]  /*69d0*/  MOV R5, UR9 ;  /* 0x0000000900057c02 */ /* 0x004fe20008000f00 */
[----:B------:R-:W-:Y:S01]  /*69e0*/  IMAD.U32 R4, RZ, RZ, UR8 ;  /* 0x00000008ff047e24 */ /* 0x000fe2000f8e00ff */
[----:B-1----:R-:W-:Y:S01]  /*69f0*/  MOV R7, UR7 ;  /* 0x0000000700077c02 */ /* 0x002fe20008000f00 */
[----:B------:R-:W-:Y:S01]  /*6a00*/  IMAD.U32 R6, RZ, RZ, UR6 ;  /* 0x00000006ff067e24 */ /* 0x000fe2000f8e00ff */
[----:B-----5:R-:W-:Y:S01]  /*6a10*/  MOV R11, UR5 ;  /* 0x00000005000b7c02 */ /* 0x020fe20008000f00 */
[----:B------:R-:W-:Y:S02]  /*6a20*/  IMAD.U32 R10, RZ, RZ, UR4 ;  /* 0x00000004ff0a7e24 */ /* 0x000fe4000f8e00ff */
[----:B------:R-:W-:Y:S07]  /*6a30*/  LEPC R20, `(.L_x_104) ;  /* 0x000000001014794e */ /* 0x000fee0000000000 */
[----:B---34-:R-:W-:Y:S05]  /*6a40*/  CALL.ABS.NOINC R2 ;  /* 0x0000000002007343 */ /* 0x018fea0003c00000 */
.L_x_104:
[----:B------:R-:W-:Y:S01]  /*6a50*/  ISETP.NE.AND P0, PT, R100, RZ, PT ;  /* 0x000000ff6400720c */ /* 0x000fe20003f05270 */
[----:B------:R-:W-:Y:S05]  /*6a60*/  WARPSYNC.ALL ;  /* 0x0000000000007948 */ /* 0x000fea0003800000 */
[----:B------:R-:W-:Y:S01]  /*6a70*/  R2UR UR4, R48 ;  /* 0x00000000300472ca */ /* 0x000fe200000e0000 */
[----:B------:R-:W-:Y:S01]  /*6a80*/  USHF.L.U32 UR8, UR43, 0xd, URZ ;  /* 0x0000000d2b087899 */ /* 0x000fe200080006ff */
[----:B------:R-:W-:Y:S01]  /*6a90*/  R2UR UR5, R73 ;  /* 0x00000000490572ca */ /* 0x000fe200000e0000 */
[----:B------:R-:W-:Y:S01]  /*6aa0*/  BSSY.RECONVERGENT B0, `(.L_x_105) ;  /* 0x000008e000007945 */ /* 0x000fe20003800200 */
[C---:B-1----:R-:W-:Y:S02]  /*6ab0*/  SHF.L.U32 R0, R56.reuse, 0x10, RZ ;  /* 0x0000001038007819 */ /* 0x042fe400000006ff */
[----:B------:R-:W-:Y:S02]  /*6ac0*/  LOP3.LUT R2, R56, 0xffff0000, RZ, 0xc0, !PT ;  /* 0xffff000038027812 */ /* 0x000fe400078ec0ff */
[C---:B------:R-:W-:Y:S02]  /*6ad0*/  SHF.L.U32 R3, R57.reuse, 0x10, RZ ;  /* 0x0000001039037819 */ /* 0x040fe400000006ff */
[----:B------:R-:W-:Y:S02]  /*6ae0*/  LOP3.LUT R48, R57, 0xffff0000, RZ, 0xc0, !PT ;  /* 0xffff000039307812 */ /* 0x000fe400078ec0ff */
[C---:B------:R-:W-:Y:S01]  /*6af0*/  SHF.L.U32 R50, R58.reuse, 0x10, RZ ;  /* 0x000000103a327819 */ /* 0x040fe200000006ff */
[----:B------:R-:W1:Y:S01]  /*6b00*/  LDTM.x32 R4, tmem[UR4+0x20] ;  /* 0x00002004000479ee */ /* 0x000e6200082c0000 */
[----:B------:R-:W-:Y:S01]  /*6b10*/  LOP3.LUT R51, R58, 0xffff0000, RZ, 0xc0, !PT ;  /* 0xffff00003a337812 */ /* 0x000fe200078ec0ff */
[----:B------:R-:W-:Y:S01]  /*6b20*/  NOP ;  /* 0x0000000000007918 */ /* 0x000fe20000000000 */
[C---:B------:R-:W-:Y:S01]  /*6b30*/  SHF.L.U32 R52, R59.reuse, 0x10, RZ ;  /* 0x000000103b347819 */ /* 0x040fe200000006ff */
[----:B------:R-:W-:Y:S01]  /*6b40*/  UIADD3 UR5, UPT, UPT, UR5, 0xc0, URZ ;  /* 0x000000c005057890 */ /* 0x000fe2000fffe0ff */
[----:B------:R-:W-:Y:S02]  /*6b50*/  LOP3.LUT R53, R59, 0xffff0000, RZ, 0xc0, !PT ;  /* 0xffff00003b357812 */ /* 0x000fe400078ec0ff */
[C---:B------:R-:W-:Y:S01]  /*6b60*/  SHF.L.U32 R54, R60.reuse, 0x10, RZ ;  /* 0x000000103c367819 */ /* 0x040fe200000006ff */
[----:B------:R-:W-:Y:S01]  /*6b70*/  UPRMT UR5, UR37, 0x654, UR5 ;  /* 0x0000065425057896 */ /* 0x000fe20008000005 */
[----:B------:R-:W-:Y:S02]  /*6b80*/  LOP3.LUT R55, R60, 0xffff0000, RZ, 0xc0, !PT ;  /* 0xffff00003c377812 */ /* 0x000fe400078ec0ff */
[C---:B------:R-:W-:Y:S02]  /*6b90*/  SHF.L.U32 R56, R61.reuse, 0x10, RZ ;  /* 0x000000103d387819 */ /* 0x040fe400000006ff */
[----:B------:R-:W-:Y:S02]  /*6ba0*/  LOP3.LUT R57, R61, 0xffff0000, RZ, 0xc0, !PT ;  /* 0xffff00003d397812 */ /* 0x000fe400078ec0ff */
[C---:B------:R-:W-:Y:S02]  /*6bb0*/  SHF.L.U32 R58, R62.reuse, 0x10, RZ ;  /* 0x000000103e3a7819 */ /* 0x040fe400000006ff */
[----:B------:R-:W-:Y:S01]  /*6bc0*/  LOP3.LUT R59, R62, 0xffff0000, RZ, 0xc0, !PT ;  /* 0xffff00003e3b7812 */ /* 0x000fe200078ec0ff */
[----:B-1----:R-:W-:Y:S01]  /*6bd0*/  SYNCS.ARRIVE.TRANS64.RED.A1T0 RZ, [UR5], RZ ;  /* 0x000000ffffff79a7 */ /* 0x002fe20008100405 */
[C---:B------:R-:W-:Y:S02]  /*6be0*/  SHF.L.U32 R60, R63.reuse, 0x10, RZ ;  /* 0x000000103f3c7819 */ /* 0x040fe400000006ff */
[----:B------:R-:W-:Y:S02]  /*6bf0*/  LOP3.LUT R61, R63, 0xffff0000, RZ, 0xc0, !PT ;  /* 0xffff00003f3d7812 */ /* 0x000fe400078ec0ff */
[C---:B------:R-:W-:Y:S01]  /*6c00*/  SHF.L.U32 R62, R68.reuse, 0x10, RZ ;  /* 0x00000010443e7819 */ /* 0x040fe200000006ff */
[C---:B------:R-:W-:Y:S01]  /*6c10*/  FMUL R4, R47.reuse, R4 ;  /* 0x000000042f047220 */ /* 0x040fe20000400000 */
[----:B------:R-:W-:Y:S01]  /*6c20*/  LOP3.LUT R63, R68, 0xffff0000, RZ, 0xc0, !PT ;  /* 0xffff0000443f7812 */ /* 0x000fe200078ec0ff */
[----:B------:R-:W-:Y:S01]  /*6c30*/  FMUL R5, R47, R5 ;  /* 0x000000052f057220 */ /* 0x000fe20000400000 */
[----:B---3--:R-:W-:Y:S01]  /*6c40*/  SHF.L.U32 R64, R69, 0x10, RZ ;  /* 0x0000001045407819 */ /* 0x008fe200000006ff */
[----:B------:R-:W-:Y:S01]  /*6c50*/  FMUL R6, R47, R6 ;  /* 0x000000062f067220 */ /* 0x000fe20000400000 */
[----:B------:R-:W-:Y:S01]  /*6c60*/  LOP3.LUT R65, R69, 0xffff0000, RZ, 0xc0, !PT ;  /* 0xffff000045417812 */ /* 0x000fe200078ec0ff */
[----:B------:R-:W-:Y:S01]  /*6c70*/  FMUL R7, R47, R7 ;  /* 0x000000072f077220 */ /* 0x000fe20000400000 */
[----:B------:R-:W-:Y:S01]  /*6c80*/  SHF.L.U32 R66, R70, 0x10, RZ ;  /* 0x0000001046427819 */ /* 0x000fe200000006ff */
[----:B------:R-:W-:Y:S01]  /*6c90*/  FFMA R4, R49, R0, R4 ;  /* 0x0000000031047223 */ /* 0x000fe20000000004 */
[C---:B------:R-:W-:Y:S01]  /*6ca0*/  SHF.L.U32 R74, R78.reuse, 0x10, RZ ;  /* 0x000000104e4a7819 */ /* 0x040fe200000006ff */
[----:B------:R-:W-:Y:S01]  /*6cb0*/  FMUL R8, R47, R8 ;  /* 0x000000082f087220 */ /* 0x000fe20000400000 */
[----:B------:R-:W-:Y:S01]  /*6cc0*/  LOP3.LUT R75, R78, 0xffff0000, RZ, 0xc0, !PT ;  /* 0xffff00004e4b7812 */ /* 0x000fe200078ec0ff */
[C---:B------:R-:W-:Y:S01]  /*6cd0*/  FFMA R5, R49.reuse, R2, R5 ;  /* 0x0000000231057223 */ /* 0x040fe20000000005 */
[----:B------:R-:W-:Y:S01]  /*6ce0*/  LOP3.LUT R67, R70, 0xffff0000, RZ, 0xc0, !PT ;  /* 0xffff000046437812 */ /* 0x000fe200078ec0ff */
[C---:B------:R-:W-:Y:S01]  /*6cf0*/  FFMA R6, R49.reuse, R3, R6 ;  /* 0x0000000331067223 */ /* 0x040fe20000000006 */
[----:B------:R-:W-:Y:S01]  /*6d00*/  FFMA R7, R49, R48, R7 ;  /* 0x0000003031077223 */ /* 0x000fe20000000007 */
[----:B------:R-:W-:Y:S01]  /*6d10*/  IADD3 R78, PT, PT, R99, UR8, RZ ;  /* 0x00000008634e7c10 */ /* 0x000fe2000fffe0ff */
[----:B------:R-:W-:Y:S01]  /*6d20*/  FFMA R8, R49, R50, R8 ;  /* 0x0000003231087223 */ /* 0x000fe20000000008 */
[----:B------:R-:W-:Y:S01]  /*6d30*/  F2FP.BF16.F32.PACK_AB R4, R5, R4 ;  /* 0x000000040504723e */ /* 0x000fe200000010ff */
[----:B------:R-:W-:Y:S01]  /*6d40*/  FMUL R9, R47, R9 ;  /* 0x000000092f097220 */ /* 0x000fe20000400000 */
[----:B------:R-:W-:Y:S01]  /*6d50*/  F2FP.BF16.F32.PACK_AB R5, R7, R6 ;  /* 0x000000060705723e */ /* 0x000fe200000010ff */
[----:B------:R-:W-:Y:S01]  /*6d60*/  FMUL R0, R47, R10 ;  /* 0x0000000a2f007220 */ /* 0x000fe20000400000 */
[-C--:B------:R-:W-:Y:S01]  /*6d70*/  IADD3 R106, PT, PT, R106, R78.reuse, RZ ;  /* 0x0000004e6a6a7210 */ /* 0x080fe20007ffe0ff */
[----:B------:R-:W-:Y:S01]  /*6d80*/  FFMA R9, R49, R51, R9 ;  /* 0x0000003331097223 */ /* 0x000fe20000000009 */
[----:B------:R-:W-:Y:S01]  /*6d90*/  IADD3 R105, PT, PT, R105, R78, RZ ;  /* 0x0000004e69697210 */ /* 0x000fe20007ffe0ff */
[----:B------:R-:W-:Y:S01]  /*6da0*/  FFMA R0, R49, R52, R0 ;  /* 0x0000003431007223 */ /* 0x000fe20000000000 */
[C---:B------:R-:W-:Y:S01]  /*6db0*/  FMUL R2, R47.reuse, R11 ;  /* 0x0000000b2f027220 */ /* 0x040fe20000400000 */
[----:B------:R-:W-:Y:S01]  /*6dc0*/  FMUL R3, R47, R12 ;  /* 0x0000000c2f037220 */ /* 0x000fe20000400000 */
[----:B------:R-:W-:Y:S01]  /*6dd0*/  F2FP.BF16.F32.PACK_AB R6, R9, R8 ;  /* 0x000000080906723e */ /* 0x000fe200000010ff */
[----:B------:R-:W-:Y:S01]  /*6de0*/  FMUL R10, R47, R13 ;  /* 0x0000000d2f0a7220 */ /* 0x000fe20000400000 */
[C---:B------:R-:W-:Y:S01]  /*6df0*/  FFMA R2, R49.reuse, R53, R2 ;  /* 0x0000003531027223 */ /* 0x040fe20000000002 */
[----:B------:R-:W-:Y:S01]  /*6e00*/  FFMA R3, R49, R54, R3 ;  /* 0x0000003631037223 */ /* 0x000fe20000000003 */
[----:B------:R-:W-:Y:S01]  /*6e10*/  FMUL R11, R47, R14 ;  /* 0x0000000e2f0b7220 */ /* 0x000fe20000400000 */
[----:B------:R-:W-:Y:S01]  /*6e20*/  FFMA R10, R49, R55, R10 ;  /* 0x00000037310a7223 */ /* 0x000fe2000000000a */
[C---:B------:R-:W-:Y:S01]  /*6e30*/  FMUL R15, R47.reuse, R15 ;  /* 0x0000000f2f0f7220 */ /* 0x040fe20000400000 */
[C---:B------:R-:W-:Y:S01]  /*6e40*/  FMUL R12, R47.reuse, R16 ;  /* 0x000000102f0c7220 */ /* 0x040fe20000400000 */
[----:B------:R-:W-:Y:S01]  /*6e50*/  FMUL R13, R47, R17 ;  /* 0x000000112f0d7220 */ /* 0x000fe20000400000 */
[----:B------:R-:W-:Y:S01]  /*6e60*/  FFMA R11, R49, R56, R11 ;  /* 0x00000038310b7223 */ /* 0x000fe2000000000b */
[----:B------:R-:W-:Y:S01]  /*6e70*/  FMUL R14, R47, R18 ;  /* 0x000000122f0e7220 */ /* 0x000fe20000400000 */
[----:B------:R-:W-:Y:S01]  /*6e80*/  FFMA R15, R49, R57, R15 ;  /* 0x00000039310f7223 */ /* 0x000fe2000000000f */
[----:B------:R-:W-:Y:S01]  /*6e90*/  FMUL R19, R47, R19 ;  /* 0x000000132f137220 */ /* 0x000fe20000400000 */
[----:B------:R-:W-:Y:S01]  /*6ea0*/  F2FP.BF16.F32.PACK_AB R7, R2, R0 ;  /* 0x000000000207723e */ /* 0x000fe200000010ff */
[----:B------:R-:W-:Y:S01]  /*6eb0*/  FFMA R12, R49, R58, R12 ;  /* 0x0000003a310c7223 */ /* 0x000fe2000000000c */
[----:B------:R-:W-:Y:S01]  /*6ec0*/  FMUL R16, R47, R20 ;  /* 0x000000142f107220 */ /* 0x000fe20000400000 */
[----:B------:R-:W-:Y:S01]  /*6ed0*/  FFMA R13, R49, R59, R13 ;  /* 0x0000003b310d7223 */ /* 0x000fe2000000000d */
[----:B------:R-:W-:Y:S01]  /*6ee0*/  FMUL R17, R47, R21 ;  /* 0x000000152f117220 */ /* 0x000fe20000400000 */
[----:B------:R1:W-:Y:S01]  /*6ef0*/  STS.128 [R99+UR8], R4 ;  /* 0x0000000463007988 */ /* 0x0003e20008000c08 */
[----:B------:R-:W-:Y:S01]  /*6f00*/  SHF.L.U32 R68, R71, 0x10, RZ ;  /* 0x0000001047447819 */ /* 0x000fe200000006ff */
[----:B------:R-:W-:Y:S01]  /*6f10*/  FFMA R14, R49, R60, R14 ;  /* 0x0000003c310e7223 */ /* 0x000fe2000000000e */
[----:B------:R-:W-:Y:S01]  /*6f20*/  LOP3.LUT R69, R71, 0xffff0000, RZ, 0xc0, !PT ;  /* 0xffff000047457812 */ /* 0x000fe200078ec0ff */
[----:B------:R-:W-:Y:S01]  /*6f30*/  FMUL R18, R47, R22 ;  /* 0x000000162f127220 */ /* 0x000fe20000400000 */
[----:B------:R-:W-:Y:S01]  /*6f40*/  SHF.L.U32 R70, R76, 0x10, RZ ;  /* 0x000000104c467819 */ /* 0x000fe200000006ff */
[----:B------:R-:W-:Y:S01]  /*6f50*/  FFMA R19, R49, R61, R19 ;  /* 0x0000003d31137223 */ /* 0x000fe20000000013 */
[----:B------:R-:W-:Y:S01]  /*6f60*/  FMUL R23, R47, R23 ;  /* 0x000000172f177220 */ /* 0x000fe20000400000 */
[----:B------:R-:W-:Y:S01]  /*6f70*/  FFMA R16, R49, R62, R16 ;  /* 0x0000003e31107223 */ /* 0x000fe20000000010 */
[----:B------:R-:W-:Y:S01]  /*6f80*/  FMUL R20, R47, R24 ;  /* 0x000000182f147220 */ /* 0x000fe20000400000 */
[----:B------:R-:W-:Y:S01]  /*6f90*/  FFMA R17, R49, R63, R17 ;  /* 0x0000003f31117223 */ /* 0x000fe20000000011 */
[----:B------:R-:W-:Y:S01]  /*6fa0*/  FMUL R21, R47, R25 ;  /* 0x000000192f157220 */ /* 0x000fe20000400000 */
[----:B------:R-:W-:Y:S01]  /*6fb0*/  FFMA R18, R49, R64, R18 ;  /* 0x0000004031127223 */ /* 0x000fe20000000012 */
[----:B------:R-:W-:Y:S01]  /*6fc0*/  FMUL R22, R47, R26 ;  /* 0x0000001a2f167220 */ /* 0x000fe20000400000 */
[----:B------:R-:W-:Y:S01]  /*6fd0*/  F2FP.BF16.F32.PACK_AB R8, R10, R3 ;  /* 0x000000030a08723e */ /* 0x000fe200000010ff */
[----:B------:R-:W-:Y:S01]  /*6fe0*/  FFMA R23, R49, R65, R23 ;  /* 0x0000004131177223 */ /* 0x000fe20000000017 */
[----:B------:R-:W-:Y:S01]  /*6ff0*/  F2FP.BF16.F32.PACK_AB R9, R15, R11 ;  /* 0x0000000b0f09723e */ /* 0x000fe200000010ff */
[----:B------:R-:W-:Y:S01]  /*7000*/  FMUL R27, R47, R27 ;  /* 0x0000001b2f1b7220 */ /* 0x000fe20000400000 */
[----:B------:R-:W-:Y:S01]  /*7010*/  F2FP.BF16.F32.PACK_AB R10, R13, R12 ;  /* 0x0000000c0d0a723e */ /* 0x000fe200000010ff */
[----:B------:R-:W-:Y:S01]  /*7020*/  FFMA R20, R49, R66, R20 ;  /* 0x0000004231147223 */ /* 0x000fe20000000014 */
[----:B------:R-:W-:Y:S01]  /*7030*/  F2FP.BF16.F32.PACK_AB R11, R19, R14 ;  /* 0x0000000e130b723e */ /* 0x000fe200000010ff */
[----:B------:R-:W-:Y:S01]  /*7040*/  FMUL R24, R47, R28 ;  /* 0x0000001c2f187220 */ /* 0x000fe20000400000 */
[----:B------:R-:W-:Y:S01]  /*7050*/  LOP3.LUT R71, R76, 0xffff0000, RZ, 0xc0, !PT ;  /* 0xffff00004c477812 */ /* 0x000fe200078ec0ff */
[----:B------:R-:W-:Y:S01]  /*7060*/  FFMA R21, R49, R67, R21 ;  /* 0x0000004331157223 */ /* 0x000fe20000000015 */
[----:B------:R-:W-:Y:S01]  /*7070*/  SHF.L.U32 R72, R77, 0x10, RZ ;  /* 0x000000104d487819 */ /* 0x000fe200000006ff */
[----:B------:R1:W-:Y:S01]  /*7080*/  STS.128 [R106+0x10], R8 ;  /* 0x000010086a007388 */ /* 0x0003e20000000c00 */
[----:B------:R-:W-:Y:S01]  /*7090*/  FMUL R25, R47, R29 ;  /* 0x0000001d2f197220 */ /* 0x000fe20000400000 */
[----:B------:R-:W-:Y:S01]  /*70a0*/  FFMA R22, R49, R68, R22 ;  /* 0x0000004431167223 */ /* 0x000fe20000000016 */
[----:B------:R-:W-:Y:S01]  /*70b0*/  LOP3.LUT R73, R77, 0xffff0000, RZ, 0xc0, !PT ;  /* 0xffff00004d497812 */ /* 0x000fe200078ec0ff */
[----:B------:R-:W-:Y:S01]  /*70c0*/  FMUL R26, R47, R30 ;  /* 0x0000001e2f1a7220 */ /* 0x000fe20000400000 */
[----:B------:R-:W-:Y:S01]  /*70d0*/  FFMA R27, R49, R69, R27 ;  /* 0x00000045311b7223 */ /* 0x000fe2000000001b */
[----:B------:R-:W-:Y:S01]  /*70e0*/  FMUL R31, R47, R31 ;  /* 0x0000001f2f1f7220 */ /* 0x000fe20000400000 */
[----:B------:R-:W-:Y:S01]  /*70f0*/  FFMA R24, R49, R70, R24 ;  /* 0x0000004631187223 */ /* 0x000fe20000000018 */
[----:B------:R-:W-:Y:S01]  /*7100*/  FMUL R28, R47, R32 ;  /* 0x000000202f1c7220 */ /* 0x000fe20000400000 */
[----:B------:R-:W-:Y:S01]  /*7110*/  FFMA R25, R49, R71, R25 ;  /* 0x0000004731197223 */ /* 0x000fe20000000019 */
[----:B------:R-:W-:Y:S01]  /*7120*/  SHF.L.U32 R76, R79, 0x10, RZ ;  /* 0x000000104f4c7819 */ /* 0x000fe200000006ff */
[----:B------:R-:W-:Y:S01]  /*7130*/  FMUL R29, R47, R33 ;  /* 0x000000212f1d7220 */ /* 0x000fe20000400000 */
[----:B------:R-:W-:Y:S01]  /*7140*/  F2FP.BF16.F32.PACK_AB R16, R17, R16 ;  /* 0x000000101110723e */ /* 0x000fe200000010ff */
[----:B------:R-:W-:Y:S01]  /*7150*/  FFMA R26, R49, R72, R26 ;  /* 0x00000048311a7223 */ /* 0x000fe2000000001a */
[----:B------:R-:W-:Y:S01]  /*7160*/  LOP3.LUT R77, R79, 0xffff0000, RZ, 0xc0, !PT ;  /* 0xffff00004f4d7812 */ /* 0x000fe200078ec0ff */
[----:B------:R-:W-:Y:S01]  /*7170*/  FMUL R30, R47, R34 ;  /* 0x000000222f1e7220 */ /* 0x000fe20000400000 */
[----:B------:R-:W-:Y:S01]  /*7180*/  F2FP.BF16.F32.PACK_AB R17, R23, R18 ;  /* 0x000000121711723e */ /* 0x000fe200000010ff */
[----:B------:R-:W-:Y:S01]  /*7190*/  FFMA R31, R49, R73, R31 ;  /* 0x00000049311f7223 */ /* 0x000fe2000000001f */
[----:B------:R-:W-:Y:S01]  /*71a0*/  FMUL R35, R47, R35 ;  /* 0x000000232f237220 */ /* 0x000fe20000400000 */
[----:B------:R-:W-:Y:S01]  /*71b0*/  F2FP.BF16.F32.PACK_AB R18, R21, R20 ;  /* 0x000000141512723e */ /* 0x000fe200000010ff */
[----:B------:R-:W-:Y:S01]  /*71c0*/  FFMA R28, R49, R74, R28 ;  /* 0x0000004a311c7223 */ /* 0x000fe2000000001c */
[----:B------:R-:W-:Y:S01]  /*71d0*/  F2FP.BF16.F32.PACK_AB R19, R27, R22 ;  /* 0x000000161b13723e */ /* 0x000fe200000010ff */
[C---:B------:R-:W-:Y:S01]  /*71e0*/  FFMA R29, R49.reuse, R75, R29 ;  /* 0x0000004b311d7223 */ /* 0x040fe2000000001d */
[C---:B------:R-:W-:Y:S01]  /*71f0*/  FFMA R30, R49.reuse, R76, R30 ;  /* 0x0000004c311e7223 */ /* 0x040fe2000000001e */
[----:B------:R-:W-:Y:S01]  /*7200*/  FFMA R35, R49, R77, R35 ;  /* 0x0000004d31237223 */ /* 0x000fe20000000023 */
[----:B------:R-:W-:Y:S01]  /*7210*/  F2FP.BF16.F32.PACK_AB R24, R25, R24 ;  /* 0x000000181918723e */ /* 0x000fe200000010ff */
[----:B------:R1:W-:Y:S01]  /*7220*/  STS.128 [R105+0x20], R16 ;  /* 0x0000201069007388 */ /* 0x0003e20000000c00 */
[----:B------:R-:W-:Y:S02]  /*7230*/  F2FP.BF16.F32.PACK_AB R25, R31, R26 ;  /* 0x0000001a1f19723e */ /* 0x000fe400000010ff */
[----:B------:R-:W-:Y:S02]  /*7240*/  F2FP.BF16.F32.PACK_AB R26, R29, R28 ;  /* 0x0000001c1d1a723e */ /* 0x000fe400000010ff */
[----:B------:R-:W-:Y:S02]  /*7250*/  F2FP.BF16.F32.PACK_AB R27, R35, R30 ;  /* 0x0000001e231b723e */ /* 0x000fe400000010ff */
[----:B------:R-:W-:Y:S05]  /*7260*/  IADD3 R0, PT, PT, R98, R106, RZ ;  /* 0x0000006a62007210 */ /* 0x000fea0007ffe0ff */
        /* <DEDUP_REMOVED lines=9> */
[----:B------:R-:W-:Y:S02]  /*7300*/  UIADD3 UR10, UP0, UPT, UR54, 0x680, URZ ;  /* 0x00000680360a7890 */ /* 0x000fe4000ff1e0ff */
[----:B------:R-:W-:Y:S02]  /*7310*/  UIADD3 UR5, UPT, UPT, UR41, 0x20, URZ ;  /* 0x0000002029057890 */ /* 0x000fe4000fffe0ff */
[----:B------:R-:W-:Y:S02]  /*7320*/  UIADD3 UR4, UPT, UPT, UR48, 0x200, UR8 ;  /* 0x0000020030047890 */ /* 0x000fe4000fffe008 */
[----:B------:R-:W-:Y:S01]  /*7330*/  UIADD3.X UR11, UPT, UPT, URZ, UR55, URZ, UP0, !UPT ;  /* 0x00000037ff0b7290 */ /* 0x000fe200087fe4ff */
[----:B------:R-:W-:Y:S01]  /*7340*/  UMOV UR6, UR42 ;  /* 0x0000002a00067c82 */ /* 0x000fe20008000000 */
[----:B------:R-:W-:Y:S07]  /*7350*/  UMOV UR7, UR36 ;  /* 0x0000002400077c82 */ /* 0x000fee0008000000 */
[----:B------:R2:W-:Y:S02]  /*7360*/  UTMASTG.3D [UR4], [UR10] ;  /* 0x000000040a0073b5 */ /* 0x0005e40008010000 */
[----:B--2---:R0:W-:Y:S02]  /*7370*/  UTMACMDFLUSH ;  /* 0x00000000000079b7 */ /* 0x0041e40000000000 */
.L_x_106:
[----:B------:R-:W-:Y:S05]  /*7380*/  BSYNC.RECONVERGENT B0 ;  /* 0x0000000000007941 */ /* 0x000fea0003800200 */
.L_x_105:
[----:B------:R-:W-:Y:S01]  /*7390*/  UIADD3 UR43, UPT, UPT, UR43, 0x1, URZ ;  /* 0x000000012b2b7890 */ /* 0x000fe2000fffe0ff */
[----:B------:R-:W-:Y:S03]  /*73a0*/  BSSY.RECONVERGENT B0, `(.L_x_107) ;  /* 0x0000008000007945 */ /* 0x000fe60003800200 */
[----:B------:R-:W-:Y:S04]  /*73b0*/  UISETP.NE.AND UP0, UPT, UR43, 0x3, UPT ;  /* 0x000000032b00788c */ /* 0x000fe8000bf05270 */
[----:B------:R-:W-:Y:S02]  /*73c0*/  UISETP.EQ.XOR UP1, UPT, UR40, 0x3, !UP0 ;  /* 0x000000032800788c */ /* 0x000fe4000c722a70 */
[----:B------:R-:W-:Y:S02]  /*73d0*/  USEL UR56, UR43, URZ, UP0 ;  /* 0x000000ff2b387287 */ /* 0x000fe40008000000 */
[----:B------:R-:W-:Y:S04]  /*73e0*/  USEL UR4, URZ, 0x1, !UP1 ;  /* 0x00000001ff047887 */ /* 0x000fe8000c800000 */
[----:B------:R-:W-:Y:S01]  /*73f0*/  ULOP3.LUT UR51, UR51, UR4, URZ, 0x3c, !UPT ;  /* 0x0000000433337292 */ /* 0x000fe2000f8e3cff */
[----:B------:R-:W-:Y:S11]  /*7400*/  @P0 BRA `(.L_x_108) ;  /* 0x0000000000040947 */ /* 0x000ff60003800000 */
[----:B------:R-:W-:Y:S04]  /*7410*/  DEPBAR.LE SB0, 0x1 ;  /* 0x000080400000791a */ /* 0x000fe80000000000 */
.L_x_108:
[----:B------:R-:W-:Y:S05]  /*7420*/  BSYNC.RECONVERGENT B0 ;  /* 0x0000000000007941 */ /* 0x000fea0003800200 */
.L_x_107:
[----:B------:R-:W-:Y:S01]  /*7430*/  BAR.SYNC.DEFER_BLOCKING 0x1, 0x80 ;  /* 0x0042000000007b1d */ /* 0x000fe20000010000 */
[----:B------:R-:W-:Y:S01]  /*7440*/  UISETP.NE.AND UP0, UPT, UR50, -0x2, UPT ;  /* 0xfffffffe3200788c */ /* 0x000fe2000bf05270 */
[----:B------:R-:W-:Y:S08]  /*7450*/  IADD3 R45, PT, PT, R45, 0x1, RZ ;  /* 0x000000012d2d7810 */ /* 0x000ff00007ffe0ff */
[----:B------:R-:W-:Y:S05]  /*7460*/  BRA.U !UP0, `(.L_x_109) ;  /* 0x0000000108287547 */ /* 0x000fea000b800000 */
[----:B------:R-:W-:Y:S01]  /*7470*/  ISETP.NE.AND P0, PT, R104, RZ, PT ;  /* 0x000000ff6800720c */ /* 0x000fe20003f05270 */
[----:B------:R-:W-:Y:S01]  /*7480*/  IMAD.U32 R2, RZ, RZ, UR49 ;  /* 0x00000031ff027e24 */ /* 0x000fe2000f8e00ff */
[----:B------:R-:W-:Y:S01]  /*7490*/  UIADD3 UR49, UPT, UPT, UR49, 0x1, URZ ;  /* 0x0000000131317890 */ /* 0x000fe2000fffe0ff */
[----:B-1----:R-:W-:Y:S03]  /*74a0*/  IMAD.U32 R0, RZ, RZ, UR37 ;  /* 0x00000025ff007e24 */ /* 0x002fe6000f8e00ff */
[----:B------:R-:W-:Y:S04]  /*74b0*/  UISETP.NE.AND UP0, UPT, UR49, 0x3, UPT ;  /* 0x000000033100788c */ /* 0x000fe8000bf05270 */
[----:B------:R-:W-:Y:S03]  /*74c0*/  USEL UR49, UR49, URZ, UP0 ;  /* 0x000000ff31317287 */ /* 0x000fe60008000000 */
[----:B------:R-:W-:Y:S05]  /*74d0*/  @P0 LEA R2, R2, UR48, 0x3 ;  /* 0x0000003002020c11 */ /* 0x000fea000f8e18ff */
[----:B------:R-:W-:Y:S05]  /*74e0*/  @P0 VIADD R2, R2, 0x58 ;  /* 0x0000005802020836 */ /* 0x000fea0000000000 */
[----:B------:R-:W-:Y:S04]  /*74f0*/  @P0 PRMT R0, R0, 0x654, R2 ;  /* 0x0000065400000816 */ /* 0x000fe80000000002 */
[----:B------:R2:W-:Y:S03]  /*7500*/  @P0 SYNCS.ARRIVE.TRANS64.RED.A1T0 RZ, [R0+URZ], RZ ;  /* 0x000000ff00ff09a7 */ /* 0x0005e600081004ff */
.L_x_109:
[----:B------:R-:W-:Y:S01]  /*7510*/  ISETP.NE.AND P2, PT, R101, RZ, PT ;  /* 0x000000ff6500720c */ /* 0x000fe20003f45270 */
[----:B------:R-:W-:Y:S01]  /*7520*/  UIADD3 UR50, UPT, UPT, UR50, 0x2, URZ ;  /* 0x0000000232327890 */ /* 0x000fe2000fffe0ff */
[----:B------:R-:W-:Y:S01]  /*7530*/  ISETP.NE.AND P0, PT, R103, 0x2, PT ;  /* 0x000000026700780c */ /* 0x000fe20003f05270 */
[----:B------:R-:W-:Y:S01]  /*7540*/  IMAD.IADD R14, R43, 0x1, R86 ;  /* 0x000000012b0e7824 */ /* 0x000fe200078e0256 */
[----:B------:R-:W-:Y:S01]  /*7550*/  ISETP.NE.AND P1, PT, R45, 0x4, PT ;  /* 0x000000042d00780c */ /* 0x000fe20003f25270 */
[----:B------:R-:W-:Y:S01]  /*7560*/  IMAD.IADD R15, R44, 0x1, R87 ;  /* 0x000000012c0f7824 */ /* 0x000fe200078e0257 */
[----:B------:R-:W-:Y:S02]  /*7570*/  SEL R2, RZ, 0x1, P0 ;  /* 0x00000001ff027807 */ /* 0x000fe40000000000 */
[----:B-12---:R-:W-:Y:S02]  /*7580*/  SEL R0, RZ, 0x1, P1 ;  /* 0x00000001ff007807 */ /* 0x006fe40000800000 */
[----:B------:R-:W-:Y:S02]  /*7590*/  LOP3.LUT R96, R96, R2, RZ, 0x3c, !PT ;  /* 0x0000000260607212 */ /* 0x000fe400078e3cff */
[----:B------:R-:W-:Y:S02]  /*75a0*/  LOP3.LUT R97, R97, R0, RZ, 0x3c, !PT ;  /* 0x0000000061617212 */ /* 0x000fe400078e3cff */
[----:B------:R-:W-:Y:S02]  /*75b0*/  @P2 R2UR UR36, R95 ;  /* 0x000000005f2422ca */ /* 0x000fe400000e0000 */
[----:B------:R-:W-:Y:S02]  /*75c0*/  SEL R103, R103, RZ, P0 ;  /* 0x000000ff67677207 */ /* 0x000fe40000000000 */
[----:B------:R-:W-:Y:S01]  /*75d0*/  SEL R45, R45, RZ, P1 ;  /* 0x000000ff2d2d7207 */ /* 0x000fe20000800000 */
[----:B------:R-:W-:Y:S10]  /*75e0*/  @P2 BRA `(.L_x_110) ;  /* 0xffffffd800042947 */ /* 0x000ff4000383ffff */
[----:B------:R-:W-:-:S09]  /*75f0*/  UISETP.NE.AND UP0, UPT, UR53, URZ, UPT ;  /* 0x000000ff3500728c */ /* 0x000fd2000bf05270 */
[----:B------:R-:W-:Y:S05]  /*7600*/  BRA.U !UP0, `(.L_x_111) ;  /* 0x0000000108487547 */ /* 0x000fea000b800000 */
[----:B------:R-:W1:Y:S02]  /*7610*/  LDCU.64 UR4, c[0x0][0x890] ;  /* 0x00011200ff0477ac */ /* 0x000e640008000a00 */
[----:B-1----:R-:W-:-:S04]  /*7620*/  UISETP.NE.U32.AND UP0, UPT, UR4, URZ, UPT ;  /* 0x000000ff0400728c */ /* 0x002fc8000bf05070 */
[----:B------:R-:W-:-:S09]  /*7630*/  UISETP.NE.AND.EX UP0, UPT, UR5, URZ, UPT, UP0 ;  /* 0x000000ff0500728c */ /* 0x000fd2000bf05300 */
[----:B------:R-:W-:Y:S05]  /*7640*/  BRA.U UP0, `(.L_x_112) ;  /* 0x00000001000c7547 */ /* 0x000fea000b800000 */
[----:B------:R-:W-:-:S13]  /*7650*/  FSETP.NEU.AND P0, PT, R49, RZ, PT ;  /* 0x000000ff3100720b */ /* 0x000fda0003f0d000 */
[----:B------:R-:W-:Y:S05]  /*7660*/  @!P0 EXIT ;  /* 0x000000000000894d */ /* 0x000fea0003800000 */
[----:B------:R-:W-:Y:S05]  /*7670*/  BRA `(.L_x_111) ;  /* 0x00000000002c7947 */ /* 0x000fea0003800000 */
.L_x_112:
[----:B------:R-:W-:Y:S01]  /*7680*/  ISETP.NE.AND P0, PT, R102, RZ, PT ;  /* 0x000000ff6600720c */ /* 0x000fe20003f05270 */
[----:B------:R-:W-:-:S12]  /*7690*/  BSSY.RECONVERGENT B0, `(.L_x_111) ;  /* 0x0000009000007945 */ /* 0x000fd80003800200 */
[----:B------:R-:W-:Y:S05]  /*76a0*/  @P0 BRA `(.L_x_113) ;  /* 0x0000000000140947 */ /* 0x000fea0003800000 */
[----:B------:R-:W1:Y:S02]  /*76b0*/  LDCU.64 UR4, c[0x0][0x888] ;  /* 0x00011100ff0477ac */ /* 0x000e640008000a00 */
[----:B-1----:R-:W-:-:S04]  /*76c0*/  ISETP.NE.U32.AND P0, PT, RZ, UR4, PT ;  /* 0x00000004ff007c0c */ /* 0x002fc8000bf05070 */
[----:B------:R-:W-:-:S13]  /*76d0*/  ISETP.NE.AND.EX P0, PT, RZ, UR5, PT, P0 ;  /* 0x00000005ff007c0c */ /* 0x000fda000bf05300 */
[----:B------:R-:W-:Y:S05]  /*76e0*/  @!P0 EXIT ;  /* 0x000000000000894d */ /* 0x000fea0003800000 */
[----:B------:R-:W-:Y:S05]  /*76f0*/  BRA `(.L_x_114) ;  /* 0x0000000000087947 */ /* 0x000fea0003800000 */
.L_x_113:
[----:B------:R-:W-:-:S13]  /*7700*/  FSETP.NEU.AND P0, PT, R49, RZ, PT ;  /* 0x000000ff3100720b */ /* 0x000fda0003f0d000 */
[----:B------:R-:W-:Y:S05]  /*7710*/  @!P0 EXIT ;  /* 0x000000000000894d */ /* 0x000fea0003800000 */
.L_x_114:
[----:B------:R-:W-:Y:S05]  /*7720*/  BSYNC.RECONVERGENT B0 ;  /* 0x0000000000007941 */ /* 0x000fea0003800200 */
.L_x_111:
[----:B------:R-:W-:Y:S01]  /*7730*/  ULEA UR4, UR49, UR48, 0x3 ;  /* 0x0000003031047291 */ /* 0x000fe2000f8e18ff */
[----:B------:R-:W-:-:S04]  /*7740*/  DEPBAR.LE SB0, 0x0 ;  /* 0x000080000000791a */ /* 0x000fc80000000000 */
[----:B------:R-:W-:-:S04]  /*7750*/  UIADD3 UR4, UPT, UPT, UR4, 0x58, URZ ;  /* 0x0000005804047890 */ /* 0x000fc8000fffe0ff */
[----:B------:R-:W-:-:S09]  /*7760*/  UPRMT UR4, UR37, 0x654, UR4 ;  /* 0x0000065425047896 */ /* 0x000fd20008000004 */
[----:B------:R-:W-:Y:S01]  /*7770*/  SYNCS.ARRIVE.TRANS64.RED.A1T0 RZ, [UR4], RZ ;  /* 0x000000ffffff79a7 */ /* 0x000fe20008100404 */
[----:B------:R-:W-:Y:S05]  /*7780*/  EXIT ;  /* 0x000000000000794d */ /* 0x000fea0003800000 */
.L_x_19:
[----:B--2---:R2:W1:Y:S02]  /*7790*/  SYNCS.PHASECHK.TRANS64.TRYWAIT P0, [R2+URZ+0xf0], R3 ;  /* 0x0000f003020075a7 */ /* 0x00446400080011ff */
[----:B-1----:R-:W-:Y:S05]  /*77a0*/  @!P0 NANOSLEEP.SYNCS 0x989680 ;  /* 0x009896800000895d */ /* 0x002fea0003900000 */
[----:B------:R-:W1:Y:S02]  /*77b0*/  @!P0 SYNCS.PHASECHK.TRANS64 P0, [R2+URZ+0xf0], R3 ;  /* 0x0000f003020085a7 */ /* 0x000e6400080010ff */
[----:B-1----:R-:W-:Y:S05]  /*77c0*/  @!P0 BRA `(.L_x_19) ;  /* 0xfffffffc00f08947 */ /* 0x002fea000383ffff */
[----:B------:R-:W-:Y:S05]  /*77d0*/  BRA `(.L_x_115) ;  /* 0xffffff9c00787947 */ /* 0x000fea000383ffff */
.L_x_22:
[----:B-1----:R-:W-:-:S07]  /*77e0*/  MOV R2, UR33 ;  /* 0x0000002100027c02 */ /* 0x002fce0008000f00 */
.L_x_116:
[----:B-1----:R1:W2:Y:S02]  /*77f0*/  SYNCS.PHASECHK.TRANS64.TRYWAIT P0, [R2+URZ+0x20], R4 ;  /* 0x00002004020075a7 */ /* 0x0022a400080011ff */
[----:B--2---:R-:W-:Y:S05]  /*7800*/  @!P0 NANOSLEEP.SYNCS 0x989680 ;  /* 0x009896800000895d */ /* 0x004fea0003900000 */
[----:B------:R-:W2:Y:S02]  /*7810*/  @!P0 SYNCS.PHASECHK.TRANS64 P0, [R2+URZ+0x20], R4 ;  /* 0x00002004020085a7 */ /* 0x000ea400080010ff */
[----:B--2---:R-:W-:Y:S05]  /*7820*/  @!P0 BRA `(.L_x_116) ;  /* 0xfffffffc00f08947 */ /* 0x004fea000383ffff */
[----:B------:R-:W-:Y:S05]  /*7830*/  BRA `(.L_x_21) ;  /* 0xffffff9c00c87947 */ /* 0x000fea000383ffff */
.L_x_28:
[----:B-1----:R-:W-:-:S07]  /*7840*/  MOV R2, UR33 ;  /* 0x0000002100027c02 */ /* 0x002fce0008000f00 */
.L_x_117:
[----:B-1----:R1:W2:Y:S02]  /*7850*/  SYNCS.PHASECHK.TRANS64.TRYWAIT P0, [R2+URZ+0x20], R4 ;  /* 0x00002004020075a7 */ /* 0x0022a400080011ff */
[----:B--2---:R-:W-:Y:S05]  /*7860*/  @!P0 NANOSLEEP.SYNCS 0x989680 ;  /* 0x009896800000895d */ /* 0x004fea0003900000 */
[----:B------:R-:W2:Y:S02]  /*7870*/  @!P0 SYNCS.PHASECHK.TRANS64 P0, [R2+URZ+0x20], R4 ;  /* 0x00002004020085a7 */ /* 0x000ea400080010ff */
[----:B--2---:R-:W-:Y:S05]  /*7880*/  @!P0 BRA `(.L_x_117) ;  /* 0xfffffffc00f08947 */ /* 0x004fea000383ffff */
[----:B------:R-:W-:Y:S05]  /*7890*/  BRA `(.L_x_27) ;  /* 0xffffffa000a07947 */ /* 0x000fea000383ffff */
.L_x_32:
[----:B-1----:R1:W2:Y:S02]  /*78a0*/  SYNCS.PHASECHK.TRANS64.TRYWAIT P0, [R2+URZ+0x80], R3 ;  /* 0x00008003020075a7 */ /* 0x0022a400080011ff */
[----:B--2---:R-:W-:Y:S05]  /*78b0*/  @!P0 NANOSLEEP.SYNCS 0x989680 ;  /* 0x009896800000895d */ /* 0x004fea0003900000 */
[----:B------:R-:W2:Y:S02]  /*78c0*/  @!P0 SYNCS.PHASECHK.TRANS64 P0, [R2+URZ+0x80], R3 ;  /* 0x00008003020085a7 */ /* 0x000ea400080010ff */
[----:B--2---:R-:W-:Y:S05]  /*78d0*/  @!P0 BRA `(.L_x_32) ;  /* 0xfffffffc00f08947 */ /* 0x004fea000383ffff */
[----:B------:R-:W-:Y:S05]  /*78e0*/  BRA `(.L_x_118) ;  /* 0xffffffa400587947 */ /* 0x000fea000383ffff */
.L_x_36:
[----:B----4-:R-:W-:-:S07]  /*78f0*/  MOV R0, UR5 ;  /* 0x0000000500007c02 */ /* 0x010fce0008000f00 */
.L_x_119:
[----:B-1----:R1:W2:Y:S02]  /*7900*/  SYNCS.PHASECHK.TRANS64.TRYWAIT P0, [R0+URZ], R2 ;  /* 0x00000002000075a7 */ /* 0x0022a400080011ff */
[----:B--2---:R-:W-:Y:S05]  /*7910*/  @!P0 NANOSLEEP.SYNCS 0x989680 ;  /* 0x009896800000895d */ /* 0x004fea0003900000 */
[----:B------:R-:W2:Y:S02]  /*7920*/  @!P0 SYNCS.PHASECHK.TRANS64 P0, [R0+URZ], R2 ;  /* 0x00000002000085a7 */ /* 0x000ea400080010ff */
[----:B--2---:R-:W-:Y:S05]  /*7930*/  @!P0 BRA `(.L_x_119) ;  /* 0xfffffffc00f08947 */ /* 0x004fea000383ffff */
[----:B------:R-:W-:Y:S05]  /*7940*/  BRA `(.L_x_120) ;  /* 0xffffffa800c87947 */ /* 0x000fea000383ffff */
.L_x_37:
[----:B----4-:R-:W-:-:S07]  /*7950*/  MOV R0, UR5 ;  /* 0x0000000500007c02 */ /* 0x010fce0008000f00 */
.L_x_121:
[----:B-1----:R1:W2:Y:S02]  /*7960*/  SYNCS.PHASECHK.TRANS64.TRYWAIT P0, [R0+URZ], R3 ;  /* 0x00000003000075a7 */ /* 0x0022a400080011ff */
[----:B--2---:R-:W-:Y:S05]  /*7970*/  @!P0 NANOSLEEP.SYNCS 0x989680 ;  /* 0x009896800000895d */ /* 0x004fea0003900000 */
[----:B------:R-:W2:Y:S02]  /*7980*/  @!P0 SYNCS.PHASECHK.TRANS64 P0, [R0+URZ], R3 ;  /* 0x00000003000085a7 */ /* 0x000ea400080010ff */
[----:B--2---:R-:W-:Y:S05]  /*7990*/  @!P0 BRA `(.L_x_121) ;  /* 0xfffffffc00f08947 */ /* 0x004fea000383ffff */
[----:B------:R-:W-:Y:S05]  /*79a0*/  BRA `(.L_x_122) ;  /* 0xffffffa800d47947 */ /* 0x000fea000383ffff */
.L_x_38:
[----:B----4-:R-:W-:-:S07]  /*79b0*/  MOV R0, UR5 ;  /* 0x0000000500007c02 */ /* 0x010fce0008000f00 */
.L_x_123:
[----:B-1----:R1:W2:Y:S02]  /*79c0*/  SYNCS.PHASECHK.TRANS64.TRYWAIT P0, [R0+URZ], R3 ;  /* 0x00000003000075a7 */ /* 0x0022a400080011ff */
[----:B--2---:R-:W-:Y:S05]  /*79d0*/  @!P0 NANOSLEEP.SYNCS 0x989680 ;  /* 0x009896800000895d */ /* 0x004fea0003900000 */
[----:B------:R-:W2:Y:S02]  /*79e0*/  @!P0 SYNCS.PHASECHK.TRANS64 P0, [R0+URZ], R3 ;  /* 0x00000003000085a7 */ /* 0x000ea400080010ff */
[----:B--2---:R-:W-:Y:S05]  /*79f0*/  @!P0 BRA `(.L_x_123) ;  /* 0xfffffffc00f08947 */ /* 0x004fea000383ffff */
[----:B------:R-:W-:Y:S05]  /*7a00*/  BRA `(.L_x_124) ;  /* 0xffffffa800e07947 */ /* 0x000fea000383ffff */
.L_x_41:
[----:B-1----:R1:W2:Y:S02]  /*7a10*/  SYNCS.PHASECHK.TRANS64.TRYWAIT P0, [R0+URZ+0xe0], R4 ;  /* 0x0000e004000075a7 */ /* 0x0022a400080011ff */
[----:B--2---:R-:W-:Y:S05]  /*7a20*/  @!P0 NANOSLEEP.SYNCS 0x989680 ;  /* 0x009896800000895d */ /* 0x004fea0003900000 */
[----:B------:R-:W2:Y:S02]  /*7a30*/  @!P0 SYNCS.PHASECHK.TRANS64 P0, [R0+URZ+0xe0], R4 ;  /* 0x0000e004000085a7 */ /* 0x000ea400080010ff */
[----:B--2---:R-:W-:Y:S05]  /*7a40*/  @!P0 BRA `(.L_x_41) ;  /* 0xfffffffc00f08947 */ /* 0x004fea000383ffff */
[----:B------:R-:W-:Y:S05]  /*7a50*/  BRA `(.L_x_125) ;  /* 0xffffffac003c7947 */ /* 0x000fea000383ffff */
.L_x_42:
[----:B------:R-:W-:-:S07]  /*7a60*/  MOV R0, UR5 ;  /* 0x0000000500007c02 */ /* 0x000fce0008000f00 */
.L_x_126:
[----:B-1----:R1:W2:Y:S02]  /*7a70*/  SYNCS.PHASECHK.TRANS64.TRYWAIT P0, [R0+URZ+0x90], R5 ;  /* 0x00009005000075a7 */ /* 0x0022a400080011ff */
[----:B--2---:R-:W-:Y:S05]  /*7a80*/  @!P0 NANOSLEEP.SYNCS 0x989680 ;  /* 0x009896800000895d */ /* 0x004fea0003900000 */
[----:B------:R-:W2:Y:S02]  /*7a90*/  @!P0 SYNCS.PHASECHK.TRANS64 P0, [R0+URZ+0x90], R5 ;  /* 0x00009005000085a7 */ /* 0x000ea400080010ff */
[----:B--2---:R-:W-:Y:S05]  /*7aa0*/  @!P0 BRA `(.L_x_126) ;  /* 0xfffffffc00f08947 */ /* 0x004fea000383ffff */
[----:B------:R-:W-:Y:S05]  /*7ab0*/  BRA `(.L_x_127) ;  /* 0xffffffac004c7947 */ /* 0x000fea000383ffff */
.L_x_43:
[----:B-1----:R1:W2:Y:S02]  /*7ac0*/  SYNCS.PHASECHK.TRANS64.TRYWAIT P1, [R0+URZ+0x80], R4 ;  /* 0x00008004000075a7 */ /* 0x0022a400080211ff */
[----:B--2---:R-:W-:Y:S05]  /*7ad0*/  @!P1 NANOSLEEP.SYNCS 0x989680 ;  /* 0x009896800000995d */ /* 0x004fea0003900000 */
[----:B------:R-:W2:Y:S02]  /*7ae0*/  @!P1 SYNCS.PHASECHK.TRANS64 P1, [R0+URZ+0x80], R4 ;  /* 0x00008004000095a7 */ /* 0x000ea400080210ff */
[----:B--2---:R-:W-:Y:S05]  /*7af0*/  @!P1 BRA `(.L_x_43) ;  /* 0xfffffffc00f09947 */ /* 0x004fea000383ffff */
[----:B------:R-:W-:Y:S05]  /*7b00*/  BRA `(.L_x_128) ;  /* 0xffffffac007c7947 */ /* 0x000fea000383ffff */
.L_x_46:
[----:B------:R-:W-:-:S07]  /*7b10*/  MOV R0, UR5 ;  /* 0x0000000500007c02 */ /* 0x000fce0008000f00 */
.L_x_129:
[----:B-1----:R1:W2:Y:S02]  /*7b20*/  SYNCS.PHASECHK.TRANS64.TRYWAIT P0, [R0+URZ+0x90], R2 ;  /* 0x00009002000075a7 */ /* 0x0022a400080011ff */
[----:B--2---:R-:W-:Y:S05]  /*7b30*/  @!P0 NANOSLEEP.SYNCS 0x989680 ;  /* 0x009896800000895d */ /* 0x004fea0003900000 */
[----:B------:R-:W2:Y:S02]  /*7b40*/  @!P0 SYNCS.PHASECHK.TRANS64 P0, [R0+URZ+0x90], R2 ;  /* 0x00009002000085a7 */ /* 0x000ea400080010ff */
[----:B--2---:R-:W-:Y:S05]  /*7b50*/  @!P0 BRA `(.L_x_129) ;  /* 0xfffffffc00f08947 */ /* 0x004fea000383ffff */
[----:B------:R-:W-:Y:S05]  /*7b60*/  BRA `(.L_x_45) ;  /* 0xffffffac00d07947 */ /* 0x000fea000383ffff */
.L_x_53:
[----:B-1----:R1:W2:Y:S02]  /*7b70*/  SYNCS.PHASECHK.TRANS64.TRYWAIT P1, [R0+URZ+0x80], R2 ;  /* 0x00008002000075a7 */ /* 0x0022a400080211ff */
[----:B--2---:R-:W-:Y:S05]  /*7b80*/  @!P1 NANOSLEEP.SYNCS 0x989680 ;  /* 0x009896800000995d */ /* 0x004fea0003900000 */
[----:B------:R-:W2:Y:S02]  /*7b90*/  @!P1 SYNCS.PHASECHK.TRANS64 P1, [R0+URZ+0x80], R2 ;  /* 0x00008002000095a7 */ /* 0x000ea400080210ff */
[----:B--2---:R-:W-:Y:S05]  /*7ba0*/  @!P1 BRA `(.L_x_53) ;  /* 0xfffffffc00f09947 */ /* 0x004fea000383ffff */
[----:B------:R-:W-:Y:S05]  /*7bb0*/  BRA `(.L_x_130) ;  /* 0xffffffb400607947 */ /* 0x000fea000383ffff */
.L_x_54:
[----:B------:R-:W-:-:S07]  /*7bc0*/  MOV R2, UR6 ;  /* 0x0000000600027c02 */ /* 0x000fce0008000f00 */
.L_x_131:
[----:B-1----:R1:W2:Y:S02]  /*7bd0*/  SYNCS.PHASECHK.TRANS64.TRYWAIT P0, [R2+URZ+0xc0], R0 ;  /* 0x0000c000020075a7 */ /* 0x0022a400080011ff */
[----:B--2---:R-:W-:Y:S05]  /*7be0*/  @!P0 NANOSLEEP.SYNCS 0x989680 ;  /* 0x009896800000895d */ /* 0x004fea0003900000 */
[----:B------:R-:W2:Y:S02]  /*7bf0*/  @!P0 SYNCS.PHASECHK.TRANS64 P0, [R2+URZ+0xc0], R0 ;  /* 0x0000c000020085a7 */ /* 0x000ea400080010ff */
[----:B--2---:R-:W-:Y:S05]  /*7c00*/  @!P0 BRA `(.L_x_131) ;  /* 0xfffffffc00f08947 */ /* 0x004fea000383ffff */
[----:B------:R-:W-:Y:S05]  /*7c10*/  BRA `(.L_x_132) ;  /* 0xffffffb400987947 */ /* 0x000fea000383ffff */
.L_x_57:
[----:B------:R-:W-:Y:S07]  /*7c20*/  MOV R0, UR11 ;  /* 0x0000000b00007c02 */ /* 0x000fee0008000f00 */
.L_x_133:
[----:B-1----:R1:W2:Y:S02]  /*7c30*/  SYNCS.PHASECHK.TRANS64.TRYWAIT P0, [R0+URZ], R2 ;  /* 0x00000002000075a7 */ /* 0x0022a400080011ff */
[----:B--2---:R-:W-:Y:S05]  /*7c40*/  @!P0 NANOSLEEP.SYNCS 0x989680 ;  /* 0x009896800000895d */ /* 0x004fea0003900000 */
[----:B------:R-:W2:Y:S02]  /*7c50*/  @!P0 SYNCS.PHASECHK.TRANS64 P0, [R0+URZ], R2 ;  /* 0x00000002000085a7 */ /* 0x000ea400080010ff */
[----:B--2---:R-:W-:Y:S05]  /*7c60*/  @!P0 BRA `(.L_x_133) ;  /* 0xfffffffc00f08947 */ /* 0x004fea000383ffff */
[----:B------:R-:W-:Y:S05]  /*7c70*/  BRA `(.L_x_56) ;  /* 0xffffffb400b47947 */ /* 0x000fea000383ffff */
.L_x_60:
[----:B------:R-:W-:-:S07]  /*7c80*/  MOV R0, UR6 ;  /* 0x0000000600007c02 */ /* 0x000fce0008000f00 */
.L_x_134:
[----:B--2---:R2:W4:Y:S02]  /*7c90*/  SYNCS.PHASECHK.TRANS64.TRYWAIT P0, [R0+URZ], R2 ;  /* 0x00000002000075a7 */ /* 0x00452400080011ff */
[----:B----4-:R-:W-:Y:S05]  /*7ca0*/  @!P0 NANOSLEEP.SYNCS 0x989680 ;  /* 0x009896800000895d */ /* 0x010fea0003900000 */
[----:B------:R-:W4:Y:S02]  /*7cb0*/  @!P0 SYNCS.PHASECHK.TRANS64 P0, [R0+URZ], R2 ;  /* 0x00000002000085a7 */ /* 0x000f2400080010ff */
[----:B----4-:R-:W-:Y:S05]  /*7cc0*/  @!P0 BRA `(.L_x_134) ;  /* 0xfffffffc00f08947 */ /* 0x010fea000383ffff */
[----:B------:R-:W-:Y:S05]  /*7cd0*/  BRA `(.L_x_135) ;  /* 0xffffffb800e07947 */ /* 0x000fea000383ffff */
.L_x_61:
[----:B------:R-:W-:-:S07]  /*7ce0*/  MOV R0, UR6 ;  /* 0x0000000600007c02 */ /* 0x000fce0008000f00 */
.L_x_136:
[----:B-1----:R1:W2:Y:S02]  /*7cf0*/  SYNCS.PHASECHK.TRANS64.TRYWAIT P0, [R0+URZ], R3 ;  /* 0x00000003000075a7 */ /* 0x0022a400080011ff */
[----:B--2---:R-:W-:Y:S05]  /*7d00*/  @!P0 NANOSLEEP.SYNCS 0x989680 ;  /* 0x009896800000895d */ /* 0x004fea0003900000 */
[----:B------:R-:W2:Y:S02]  /*7d10*/  @!P0 SYNCS.PHASECHK.TRANS64 P0, [R0+URZ], R3 ;  /* 0x00000003000085a7 */ /* 0x000ea400080010ff */
[----:B--2---:R-:W-:Y:S05]  /*7d20*/  @!P0 BRA `(.L_x_136) ;  /* 0xfffffffc00f08947 */ /* 0x004fea000383ffff */
[----:B------:R-:W-:Y:S05]  /*7d30*/  BRA `(.L_x_137) ;  /* 0xffffffb800ec7947 */ /* 0x000fea000383ffff */
.L_x_62:
[----:B------:R-:W-:-:S07]  /*7d40*/  MOV R0, UR6 ;  /* 0x0000000600007c02 */ /* 0x000fce0008000f00 */
.L_x_138:
[----:B-1----:R1:W2:Y:S02]  /*7d50*/  SYNCS.PHASECHK.TRANS64.TRYWAIT P0, [R0+URZ], R3 ;  /* 0x00000003000075a7 */ /* 0x0022a400080011ff */
[----:B--2---:R-:W-:Y:S05]  /*7d60*/  @!P0 NANOSLEEP.SYNCS 0x989680 ;  /* 0x009896800000895d */ /* 0x004fea0003900000 */
[----:B------:R-:W2:Y:S02]  /*7d70*/  @!P0 SYNCS.PHASECHK.TRANS64 P0, [R0+URZ], R3 ;  /* 0x00000003000085a7 */ /* 0x000ea400080010ff */
[----:B--2---:R-:W-:Y:S05]  /*7d80*/  @!P0 BRA `(.L_x_138) ;  /* 0xfffffffc00f08947 */ /* 0x004fea000383ffff */
[----:B------:R-:W-:Y:S05]  /*7d90*/  BRA `(.L_x_139) ;  /* 0xffffffb800f87947 */ /* 0x000fea000383ffff */
.L_x_63:
[----:B-1----:R-:W-:-:S07]  /*7da0*/  MOV R0, UR7 ;  /* 0x0000000700007c02 */ /* 0x002fce0008000f00 */
.L_x_140:
[----:B-1----:R1:W2:Y:S02]  /*7db0*/  SYNCS.PHASECHK.TRANS64.TRYWAIT P0, [R0+URZ], R2 ;  /* 0x00000002000075a7 */ /* 0x0022a400080011ff */
[----:B--2---:R-:W-:Y:S05]  /*7dc0*/  @!P0 NANOSLEEP.SYNCS 0x989680 ;  /* 0x009896800000895d */ /* 0x004fea0003900000 */
[----:B------:R-:W2:Y:S02]  /*7dd0*/  @!P0 SYNCS.PHASECHK.TRANS64 P0, [R0+URZ], R2 ;  /* 0x00000002000085a7 */ /* 0x000ea400080010ff */
[----:B--2---:R-:W-:Y:S05]  /*7de0*/  @!P0 BRA `(.L_x_140) ;  /* 0xfffffffc00f08947 */ /* 0x004fea000383ffff */
[----:B------:R-:W-:Y:S05]  /*7df0*/  BRA `(.L_x_141) ;  /* 0xffffffbc00047947 */ /* 0x000fea000383ffff */
.L_x_68:
[----:B--2---:R2:W3:Y:S02]  /*7e00*/  SYNCS.PHASECHK.TRANS64.TRYWAIT P0, [R0+URZ+0x80], R2 ;  /* 0x00008002000075a7 */ /* 0x0044e400080011ff */
[----:B---3--:R-:W-:Y:S05]  /*7e10*/  @!P0 NANOSLEEP.SYNCS 0x989680 ;  /* 0x009896800000895d */ /* 0x008fea0003900000 */
[----:B------:R-:W3:Y:S02]  /*7e20*/  @!P0 SYNCS.PHASECHK.TRANS64 P0, [R0+URZ+0x80], R2 ;  /* 0x00008002000085a7 */ /* 0x000ee400080010ff */
[----:B---3--:R-:W-:Y:S05]  /*7e30*/  @!P0 BRA `(.L_x_68) ;  /* 0xfffffffc00f08947 */ /* 0x008fea000383ffff */
[----:B------:R-:W-:Y:S05]  /*7e40*/  BRA `(.L_x_142) ;  /* 0xffffffc000007947 */ /* 0x000fea000383ffff */
.L_x_71:
[----:B------:R-:W-:Y:S07]  /*7e50*/  MOV R0, UR7 ;  /* 0x0000000700007c02 */ /* 0x000fee0008000f00 */
.L_x_143:
[----:B--2---:R2:W3:Y:S02]  /*7e60*/  SYNCS.PHASECHK.TRANS64.TRYWAIT P0, [R0+URZ+0x78], R2 ;  /* 0x00007802000075a7 */ /* 0x0044e400080011ff */
[----:B---3--:R-:W-:Y:S05]  /*7e70*/  @!P0 NANOSLEEP.SYNCS 0x989680 ;  /* 0x009896800000895d */ /* 0x008fea0003900000 */
[----:B------:R-:W3:Y:S02]  /*7e80*/  @!P0 SYNCS.PHASECHK.TRANS64 P0, [R0+URZ+0x78], R2 ;  /* 0x00007802000085a7 */ /* 0x000ee400080010ff */
[----:B---3--:R-:W-:Y:S05]  /*7e90*/  @!P0 BRA `(.L_x_143) ;  /* 0xfffffffc00f08947 */ /* 0x008fea000383ffff */
[----:B------:R-:W-:Y:S05]  /*7ea0*/  BRA `(.L_x_70) ;  /* 0xffffffc000e07947 */ /* 0x000fea000383ffff */
.L_x_74:
[----:B------:R-:W-:Y:S07]  /*7eb0*/  MOV R0, UR15 ;  /* 0x0000000f00007c02 */ /* 0x000fee0008000f00 */
.L_x_144:
[----:B-1----:R1:W2:Y:S02]  /*7ec0*/  SYNCS.PHASECHK.TRANS64.TRYWAIT P0, [R0+URZ+0x58], R9 ;  /* 0x00005809000075a7 */ /* 0x0022a400080011ff */
[----:B--2---:R-:W-:Y:S05]  /*7ed0*/  @!P0 NANOSLEEP.SYNCS 0x989680 ;  /* 0x009896800000895d */ /* 0x004fea0003900000 */
[----:B------:R-:W2:Y:S02]  /*7ee0*/  @!P0 SYNCS.PHASECHK.TRANS64 P0, [R0+URZ+0x58], R9 ;  /* 0x00005809000085a7 */ /* 0x000ea400080010ff */
[----:B--2---:R-:W-:Y:S05]  /*7ef0*/  @!P0 BRA `(.L_x_144) ;  /* 0xfffffffc00f08947 */ /* 0x004fea000383ffff */
[----:B------:R-:W-:Y:S05]  /*7f00*/  BRA `(.L_x_145) ;  /* 0xffffffc400587947 */ /* 0x000fea000383ffff */
.L_x_75:
[----:B------:R-:W-:Y:S07]  /*7f10*/  MOV R0, UR13 ;  /* 0x0000000d00007c02 */ /* 0x000fee0008000f00 */
.L_x_146:
[----:B-1----:R1:W2:Y:S02]  /*7f20*/  SYNCS.PHASECHK.TRANS64.TRYWAIT P0, [R0+URZ+0x58], R14 ;  /* 0x0000580e000075a7 */ /* 0x0022a400080011ff */
[----:B--2---:R-:W-:Y:S05]  /*7f30*/  @!P0 NANOSLEEP.SYNCS 0x989680 ;  /* 0x009896800000895d */ /* 0x004fea0003900000 */
[----:B------:R-:W2:Y:S02]  /*7f40*/  @!P0 SYNCS.PHASECHK.TRANS64 P0, [R0+URZ+0x58], R14 ;  /* 0x0000580e000085a7 */ /* 0x000ea400080010ff */
[----:B--2---:R-:W-:Y:S05]  /*7f50*/  @!P0 BRA `(.L_x_146) ;  /* 0xfffffffc00f08947 */ /* 0x004fea000383ffff */
[----:B------:R-:W-:Y:S05]  /*7f60*/  BRA `(.L_x_147) ;  /* 0xffffffc400f87947 */ /* 0x000fea000383ffff */
.L_x_77:
[----:B------:R-:W-:-:S07]  /*7f70*/  MOV R0, UR4 ;  /* 0x0000000400007c02 */ /* 0x000fce0008000f00 */
.L_x_148:
[----:B-1----:R1:W3:Y:S02]  /*7f80*/  SYNCS.PHASECHK.TRANS64.TRYWAIT P0, [R0+URZ], R2 ;  /* 0x00000002000075a7 */ /* 0x0022e400080011ff */
[----:B---3--:R-:W-:Y:S05]  /*7f90*/  @!P0 NANOSLEEP.SYNCS 0x989680 ;  /* 0x009896800000895d */ /* 0x008fea0003900000 */
[----:B------:R-:W3:Y:S02]  /*7fa0*/  @!P0 SYNCS.PHASECHK.TRANS64 P0, [R0+URZ], R2 ;  /* 0x00000002000085a7 */ /* 0x000ee400080010ff */
[----:B---3--:R-:W-:Y:S05]  /*7fb0*/  @!P0 BRA `(.L_x_148) ;  /* 0xfffffffc00f08947 */ /* 0x008fea000383ffff */
[----:B------:R-:W-:Y:S05]  /*7fc0*/  BRA `(.L_x_149) ;  /* 0xffffffc800847947 */ /* 0x000fea000383ffff */
.L_x_78:
[----:B------:R-:W-:-:S07]  /*7fd0*/  MOV R0, UR4 ;  /* 0x0000000400007c02 */ /* 0x000fce0008000f00 */
.L_x_150:
[----:B-1----:R1:W3:Y:S02]  /*7fe0*/  SYNCS.PHASECHK.TRANS64.TRYWAIT P0, [R0+URZ], R2 ;  /* 0x00000002000075a7 */ /* 0x0022e400080011ff */
[----:B---3--:R-:W-:Y:S05]  /*7ff0*/  @!P0 NANOSLEEP.SYNCS 0x989680 ;  /* 0x009896800000895d */ /* 0x008fea0003900000 */
[----:B------:R-:W3:Y:S02]  /*8000*/  @!P0 SYNCS.PHASECHK.TRANS64 P0, [R0+URZ], R2 ;  /* 0x00000002000085a7 */ /* 0x000ee400080010ff */
[----:B---3--:R-:W-:Y:S05]  /*8010*/  @!P0 BRA `(.L_x_150) ;  /* 0xfffffffc00f08947 */ /* 0x008fea000383ffff */
[----:B------:R-:W-:Y:S05]  /*8020*/  BRA `(.L_x_151) ;  /* 0xffffffc800907947 */ /* 0x000fea000383ffff */
.L_x_80:
[----:B--2---:R2:W4:Y:S02]  /*8030*/  SYNCS.PHASECHK.TRANS64.TRYWAIT P0, [R0+URZ+0x80], R2 ;  /* 0x00008002000075a7 */ /* 0x00452400080011ff */
[----:B----4-:R-:W-:Y:S05]  /*8040*/  @!P0 NANOSLEEP.SYNCS 0x989680 ;  /* 0x009896800000895d */ /* 0x010fea0003900000 */
[----:B------:R-:W4:Y:S02]  /*8050*/  @!P0 SYNCS.PHASECHK.TRANS64 P0, [R0+URZ+0x80], R2 ;  /* 0x00008002000085a7 */ /* 0x000f2400080010ff */
[----:B----4-:R-:W-:Y:S05]  /*8060*/  @!P0 BRA `(.L_x_80) ;  /* 0xfffffffc00f08947 */ /* 0x010fea000383ffff */
[----:B------:R-:W-:Y:S05]  /*8070*/  BRA `(.L_x_152) ;  /* 0xffffffcc00747947 */ /* 0x000fea000383ffff */
.L_x_90:
[----:B-1----:R1:W3:Y:S02]  /*8080*/  SYNCS.PHASECHK.TRANS64.TRYWAIT P1, [R0+URZ+0x40], R3 ;  /* 0x00004003000075a7 */ /* 0x0022e400080211ff */
[----:B---3--:R-:W-:Y:S05]  /*8090*/  @!P1 NANOSLEEP.SYNCS 0x989680 ;  /* 0x009896800000995d */ /* 0x008fea0003900000 */
[----:B------:R-:W3:Y:S02]  /*80a0*/  @!P1 SYNCS.PHASECHK.TRANS64 P1, [R0+URZ+0x40], R3 ;  /* 0x00004003000095a7 */ /* 0x000ee400080210ff */
[----:B---3--:R-:W-:Y:S05]  /*80b0*/  @!P1 BRA `(.L_x_90) ;  /* 0xfffffffc00f09947 */ /* 0x008fea000383ffff */
[----:B------:R-:W-:Y:S05]  /*80c0*/  BRA `(.L_x_89) ;  /* 0xffffffd800a47947 */ /* 0x000fea000383ffff */
.L_x_92:
[----:B-1----:R1:W4:Y:S02]  /*80d0*/  SYNCS.PHASECHK.TRANS64.TRYWAIT P0, [R73+URZ+0xa0], R2 ;  /* 0x0000a002490075a7 */ /* 0x00232400080011ff */
[----:B----4-:R-:W-:Y:S05]  /*80e0*/  @!P0 NANOSLEEP.SYNCS 0x989680 ;  /* 0x009896800000895d */ /* 0x010fea0003900000 */
[----:B------:R-:W4:Y:S02]  /*80f0*/  @!P0 SYNCS.PHASECHK.TRANS64 P0, [R73+URZ+0xa0], R2 ;  /* 0x0000a002490085a7 */ /* 0x000f2400080010ff */
[----:B----4-:R-:W-:Y:S05]  /*8100*/  @!P0 BRA `(.L_x_92) ;  /* 0xfffffffc00f08947 */ /* 0x010fea000383ffff */
[----:B------:R-:W-:Y:S05]  /*8110*/  BRA `(.L_x_91) ;  /* 0xffffffd800dc7947 */ /* 0x000fea000383ffff */
.L_x_103:
[----:B--2---:R2:W4:Y:S02]  /*8120*/  SYNCS.PHASECHK.TRANS64.TRYWAIT P0, [R2+URZ+0x40], R107 ;  /* 0x0000406b020075a7 */ /* 0x00452400080011ff */
[----:B----4-:R-:W-:Y:S05]  /*8130*/  @!P0 NANOSLEEP.SYNCS 0x989680 ;  /* 0x009896800000895d */ /* 0x010fea0003900000 */
[----:B------:R-:W4:Y:S02]  /*8140*/  @!P0 SYNCS.PHASECHK.TRANS64 P0, [R2+URZ+0x40], R107 ;  /* 0x0000406b020085a7 */ /* 0x000f2400080010ff */
[----:B----4-:R-:W-:Y:S05]  /*8150*/  @!P0 BRA `(.L_x_103) ;  /* 0xfffffffc00f08947 */ /* 0x010fea000383ffff */
[----:B------:R-:W-:Y:S05]  /*8160*/  BRA `(.L_x_102) ;  /* 0xffffffe400c47947 */ /* 0x000fea000383ffff */
        .weak           $__internal_0_$__cuda_sm10x_tcgen05_guardrail_trap_col_being_dealloced_not_returned_by_alloc
        .type           $__internal_0_$__cuda_sm10x_tcgen05_guardrail_trap_col_being_dealloced_not_returned_by_alloc,@function
        .size           $__internal_0_$__cuda_sm10x_tcgen05_guardrail_trap_col_being_dealloced_not_returned_by_alloc,($__internal_1_$__cuda_sm10x_tcgen05_guardrail_trap_phase_invalid_during_alloc - $__internal_0_$__cuda_sm10x_tcgen05_guardrail_trap_col_being_dealloced_not_returned_by_alloc)
$__internal_0_$__cuda_sm10x_tcgen05_guardrail_trap_col_being_dealloced_not_returned_by_alloc:
[----:B------:R-:W-:Y:S05]  /*8170*/  BPT.TRAP 0x1 ;  /* 0x000000040000795c */ /* 0x000fea0000300000 */
[----:B------:R-:W-:-:S04]  /*8180*/  HFMA2 R3, -RZ, RZ, 0, 0 ;  /* 0x00000000ff037431 */ /* 0x000fc800000001ff */
[----:B------:R-:W-:Y:S05]  /*8190*/  RET.REL.NODEC R2 `(_ZN7cutlass13device_kernelINS_4gemm6kernel13GemmUniversalIN4cute5tupleIJiiiiEEENS1_10collective13CollectiveMmaINS1_35MainloopSm100TmaUmmaWarpSpecializedILi4ELi2ELi4ENS5_IJNS4_1CILi1EEESB_SB_EEEEENS5_IJNSA_ILi128EEENSA_ILi64EEESE_EEENS_10bfloat16_tENS5_IJlSB_lEEESH_SI_NS4_8TiledMMAINS4_8MMA_AtomIJNS4_20SM100_MMA_F16BF16_SSISH_SH_fLi128ELi64ELNS4_4UMMA5MajorE0ELSN_0ELNSM_7ScaleInE0ELSO_0EEEEEENS4_6LayoutISC_NS5_IJNSA_ILi0EEESS_SS_EEEEENS5_IJNS4_10UnderscoreESV_SV_EEEEENS4_13SM90_TMA_LOADENS4_14ComposedLayoutINS4_7SwizzleILi3ELi4ELi3EEENS4_18smem_ptr_flag_bitsILi16EEENSR_INS5_IJNSA_ILi8EEESF_EEENS5_IJSF_SB_EEEEEEEvNS4_8identityESY_S18_vS19_EENS_8epilogue10collective18CollectiveEpilogueINS1B_23Sm100TmaWarpSpecializedILi3ELi2ELi32ELb1ELb0EEEJSG_NS5_IJNSR_ISE_SB_EENSR_INSA_ILi32EEESB_EEEEESH_SI_SH_SI_NS1B_6fusion15FusionCallbacksIS1F_NS1K_17LinearCombinationISH_fSH_fLNS_15FloatRoundStyleE2EEESG_S1J_JEEENS4_5SM1004TMEM4LOAD26SM100_TMEM_LOAD_32dp32b32xESY_NSZ_INS10_ILi2ELi4ELi3EEES13_NSR_INS5_IJS14_S1H_EEENS5_IJS1H_SB_EEEEEEENS4_39AutoVectorizingCopyWithAssumedAlignmentILi128EEENS4_14SM90_TMA_STOREES1Y_S20_S20_EEEvvEEEEvNT_6ParamsE) ;  /* 0xffffff7c02987950 */ /* 0x000fea0003c3ffff */
        .weak           $__internal_1_$__cuda_sm10x_tcgen05_guardrail_trap_phase_invalid_during_alloc
        .type           $__internal_1_$__cuda_sm10x_tcgen05_guardrail_trap_phase_invalid_during_alloc,@function
        .size           $__internal_1_$__cuda_sm10x_tcgen05_guardrail_trap_phase_invalid_during_alloc,($__internal_2_$__cuda_sm10x_tcgen05_guardrail_trap_unallocated_columns_being_dealloced - $__internal_1_$__cuda_sm10x_tcgen05_guardrail_trap_phase_invalid_during_alloc)
$__internal_1_$__cuda_sm10x_tcgen05_guardrail_trap_phase_invalid_during_alloc:
[----:B------:R-:W-:Y:S05]  /*81a0*/  BPT.TRAP 0x1 ;  /* 0x000000040000795c */ /* 0x000fea0000300000 */
[----:B------:R-:W-:-:S04]  /*81b0*/  MOV R3, 0x0 ;  /* 0x0000000000037802 */ /* 0x000fc80000000f00 */
[----:B------:R-:W-:Y:S05]  /*81c0*/  RET.REL.NODEC R2 `(_ZN7cutlass13device_kernelINS_4gemm6kernel13GemmUniversalIN4cute5tupleIJiiiiEEENS1_10collective13CollectiveMmaINS1_35MainloopSm100TmaUmmaWarpSpecializedILi4ELi2ELi4ENS5_IJNS4_1CILi1EEESB_SB_EEEEENS5_IJNSA_ILi128EEENSA_ILi64EEESE_EEENS_10bfloat16_tENS5_IJlSB_lEEESH_SI_NS4_8TiledMMAINS4_8MMA_AtomIJNS4_20SM100_MMA_F16BF16_SSISH_SH_fLi128ELi64ELNS4_4UMMA5MajorE0ELSN_0ELNSM_7ScaleInE0ELSO_0EEEEEENS4_6LayoutISC_NS5_IJNSA_ILi0EEESS_SS_EEEEENS5_IJNS4_10UnderscoreESV_SV_EEEEENS4_13SM90_TMA_LOADENS4_14ComposedLayoutINS4_7SwizzleILi3ELi4ELi3EEENS4_18smem_ptr_flag_bitsILi16EEENSR_INS5_IJNSA_ILi8EEESF_EEENS5_IJSF_SB_EEEEEEEvNS4_8identityESY_S18_vS19_EENS_8epilogue10collective18CollectiveEpilogueINS1B_23Sm100TmaWarpSpecializedILi3ELi2ELi32ELb1ELb0EEEJSG_NS5_IJNSR_ISE_SB_EENSR_INSA_ILi32EEESB_EEEEESH_SI_SH_SI_NS1B_6fusion15FusionCallbacksIS1F_NS1K_17LinearCombinationISH_fSH_fLNS_15FloatRoundStyleE2EEESG_S1J_JEEENS4_5SM1004TMEM4LOAD26SM100_TMEM_LOAD_32dp32b32xESY_NSZ_INS10_ILi2ELi4ELi3EEES13_NSR_INS5_IJS14_S1H_EEENS5_IJS1H_SB_EEEEEEENS4_39AutoVectorizingCopyWithAssumedAlignmentILi128EEENS4_14SM90_TMA_STOREES1Y_S20_S20_EEEvvEEEEvNT_6ParamsE) ;  /* 0xffffff7c028c7950 */ /* 0x000fea0003c3ffff */
        .weak           $__internal_2_$__cuda_sm10x_tcgen05_guardrail_trap_unallocated_columns_being_dealloced
        .type           $__internal_2_$__cuda_sm10x_tcgen05_guardrail_trap_unallocated_columns_being_dealloced,@function
        .size           $__internal_2_$__cuda_sm10x_tcgen05_guardrail_trap_unallocated_columns_being_dealloced,(.L_x_154 - $__internal_2_$__cuda_sm10x_tcgen05_guardrail_trap_unallocated_columns_being_dealloced)
$__internal_2_$__cuda_sm10x_tcgen05_guardrail_trap_unallocated_columns_being_dealloced:
[----:B------:R-:W-:Y:S05]  /*81d0*/  BPT.TRAP 0x1 ;  /* 0x000000040000795c */ /* 0x000fea0000300000 */
[----:B------:R-:W-:-:S04]  /*81e0*/  HFMA2 R3, -RZ, RZ, 0, 0 ;  /* 0x00000000ff037431 */ /* 0x000fc800000001ff */
[----:B------:R-:W-:Y:S05]  /*81f0*/  RET.REL.NODEC R2 `(_ZN7cutlass13device_kernelINS_4gemm6kernel13GemmUniversalIN4cute5tupleIJiiiiEEENS1_10collective13CollectiveMmaINS1_35MainloopSm100TmaUmmaWarpSpecializedILi4ELi2ELi4ENS5_IJNS4_1CILi1EEESB_SB_EEEEENS5_IJNSA_ILi128EEENSA_ILi64EEESE_EEENS_10bfloat16_tENS5_IJlSB_lEEESH_SI_NS4_8TiledMMAINS4_8MMA_AtomIJNS4_20SM100_MMA_F16BF16_SSISH_SH_fLi128ELi64ELNS4_4UMMA5MajorE0ELSN_0ELNSM_7ScaleInE0ELSO_0EEEEEENS4_6LayoutISC_NS5_IJNSA_ILi0EEESS_SS_EEEEENS5_IJNS4_10UnderscoreESV_SV_EEEEENS4_13SM90_TMA_LOADENS4_14ComposedLayoutINS4_7SwizzleILi3ELi4ELi3EEENS4_18smem_ptr_flag_bitsILi16EEENSR_INS5_IJNSA_ILi8EEESF_EEENS5_IJSF_SB_EEEEEEEvNS4_8identityESY_S18_vS19_EENS_8epilogue10collective18CollectiveEpilogueINS1B_23Sm100TmaWarpSpecializedILi3ELi2ELi32ELb1ELb0EEEJSG_NS5_IJNSR_ISE_SB_EENSR_INSA_ILi32EEESB_EEEEESH_SI_SH_SI_NS1B_6fusion15FusionCallbacksIS1F_NS1K_17LinearCombinationISH_fSH_fLNS_15FloatRoundStyleE2EEESG_S1J_JEEENS4_5SM1004TMEM4LOAD26SM100_TMEM_LOAD_32dp32b32xESY_NSZ_INS10_ILi2ELi4ELi3EEES13_NSR_INS5_IJS14_S1H_EEENS5_IJS1H_SB_EEEEEEENS4_39AutoVectorizingCopyWithAssumedAlignmentILi128EEENS4_14SM90_TMA_STOREES1Y_S20_S20_EEEvvEEEEvNT_6ParamsE) ;  /* 0xffffff7c02807950 */ /* 0x000fea0003c3ffff */
.L_x_153:
[----:B------:R-:W-:-:S00]  /*8200*/  BRA `(.L_x_153) ;  /* 0xfffffffc00fc7947 */ /* 0x000fc0000383ffff */
[----:B------:R-:W-:-:S00]  /*8210*/  NOP ;  /* 0x0000000000007918 */ /* 0x000fc00000000000 */
        /* <DEDUP_REMOVED lines=14> */
.L_x_154:


//--------------------- .nv.global.init           --------------------------
	.section	.nv.global.init,"aw",@progbits
.nv.global.init:
	.type		$str$27,@object
	.size		$str$27,($str$28 - $str$27)
$str$27:
        /*0000*/ 	.byte	0x28, 0x61, 0x64, 0x64, 0x72, 0x65, 0x73, 0x73, 0x20, 0x26, 0x20, 0x6d, 0x61, 0x73, 0x6b, 0x29
        /*0010*/ 	.byte	0x20, 0x3d, 0x3d, 0x20, 0x30, 0x00
	.type		$str$28,@object
	.size		$str$28,($str$26 - $str$28)
$str$28:
        /*0016*/ 	.byte	0x2f, 0x74, 0x6d, 0x70, 0x2f, 0x63, 0x75, 0x74, 0x6c, 0x61, 0x73, 0x73, 0x5f, 0x73, 0x77, 0x65
        /*0026*/ 	.byte	0x65, 0x70, 0x5f, 0x73, 0x72, 0x63, 0x2f, 0x69, 0x6e, 0x63, 0x6c, 0x75, 0x64, 0x65, 0x2f, 0x63
        /*0036*/ 	.byte	0x75, 0x74, 0x65, 0x2f, 0x70, 0x6f, 0x69, 0x6e, 0x74, 0x65, 0x72, 0x5f, 0x66, 0x6c, 0x61, 0x67
        /*0046*/ 	.byte	0x67, 0x65, 0x64, 0x2e, 0x68, 0x70, 0x70, 0x00
	.type		$str$26,@object
	.size		$str$26,($str$25 - $str$26)
$str$26:
        /*004e*/ 	.byte	0x2f, 0x74, 0x6d, 0x70, 0x2f, 0x63, 0x75, 0x74, 0x6c, 0x61, 0x73, 0x73, 0x5f, 0x73, 0x77, 0x65
        /*005e*/ 	.byte	0x65, 0x70, 0x5f, 0x73, 0x72, 0x63, 0x2f, 0x69, 0x6e, 0x63, 0x6c, 0x75, 0x64, 0x65, 0x2f, 0x63
        /*006e*/ 	.byte	0x75, 0x74, 0x65, 0x2f, 0x61, 0x74, 0x6f, 0x6d, 0x2f, 0x63, 0x6f, 0x70, 0x79, 0x5f, 0x74, 0x72
        /*007e*/ 	.byte	0x61, 0x69, 0x74, 0x73, 0x5f, 0x73, 0x6d, 0x31, 0x30, 0x30, 0x2e, 0x68, 0x70, 0x70, 0x00
	.type		$str$25,@object
	.size		$str$25,(__unnamed_1 - $str$25)
$str$25:
        /*008d*/ 	.byte	0x28, 0x28, 0x75, 0x69, 0x6e, 0x74, 0x33, 0x32, 0x5f, 0x74, 0x28, 0x74, 0x68, 0x72, 0x65, 0x61
        /*009d*/ 	.byte	0x64, 0x49, 0x64, 0x78, 0x2e, 0x78, 0x29, 0x20, 0x2f, 0x20, 0x33, 0x32, 0x29, 0x20, 0x25, 0x20
        /*00ad*/ 	.byte	0x34, 0x29, 0x20, 0x3d, 0x3d, 0x20, 0x28, 0x28, 0x28, 0x74, 0x6d, 0x65, 0x6d, 0x5f, 0x61, 0x64
        /*00bd*/ 	.byte	0x64, 0x72, 0x20, 0x3e, 0x3e, 0x20, 0x31, 0x36, 0x29, 0x20, 0x2f, 0x20, 0x33, 0x32, 0x29, 0x20
        /*00cd*/ 	.byte	0x25, 0x20, 0x34, 0x29, 0x00
	.type		__unnamed_1,@object
	.size		__unnamed_1,(__unnamed_2 - __unnamed_1)
__unnamed_1:
        /*00d2*/ 	.byte	0x61, 0x75, 0x74, 0x6f, 0x20, 0x63, 0x75, 0x74, 0x65, 0x3a, 0x3a, 0x61, 0x73, 0x5f, 0x70, 0x6f
        /* <DEDUP_REMOVED lines=24> */
        /*0262*/ 	.byte	0x34, 0x30, 0x39, 0x36, 0x3e, 0x3e, 0x3e, 0x3e, 0x5d, 0x00
	.type		__unnamed_2,@object
	.size		__unnamed_2,(.L_2 - __unnamed_2)
__unnamed_2:
        /* <DEDUP_REMOVED lines=42> */
        /*050c*/ 	.byte	0x3e, 0x3e, 0x5d, 0x00
.L_2:


//--------------------- .nv.shared._ZN7cutlass13device_kernelINS_4gemm6kernel13GemmUniversalIN4cute5tupleIJiiiiEEENS1_10collective13CollectiveMmaINS1_35MainloopSm100TmaUmmaWarpSpecializedILi4ELi2ELi4ENS5_IJNS4_1CILi1EEESB_SB_EEEEENS5_IJNSA_ILi128EEENSA_ILi64EEESE_EEENS_10bfloat16_tENS5_IJlSB_lEEESH_SI_NS4_8TiledMMAINS4_8MMA_AtomIJNS4_20SM100_MMA_F16BF16_SSISH_SH_fLi128ELi64ELNS4_4UMMA5MajorE0ELSN_0ELNSM_7ScaleInE0ELSO_0EEEEEENS4_6LayoutISC_NS5_IJNSA_ILi0EEESS_SS_EEEEENS5_IJNS4_10UnderscoreESV_SV_EEEEENS4_13SM90_TMA_LOADENS4_14ComposedLayoutINS4_7SwizzleILi3ELi4ELi3EEENS4_18smem_ptr_flag_bitsILi16EEENSR_INS5_IJNSA_ILi8EEESF_EEENS5_IJSF_SB_EEEEEEEvNS4_8identityESY_S18_vS19_EENS_8epilogue10collective18CollectiveEpilogueINS1B_23Sm100TmaWarpSpecializedILi3ELi2ELi32ELb1ELb0EEEJSG_NS5_IJNSR_ISE_SB_EENSR_INSA_ILi32EEESB_EEEEESH_SI_SH_SI_NS1B_6fusion15FusionCallbacksIS1F_NS1K_17LinearCombinationISH_fSH_fLNS_15FloatRoundStyleE2EEESG_S1J_JEEENS4_5SM1004TMEM4LOAD26SM100_TMEM_LOAD_32dp32b32xESY_NSZ_INS10_ILi2ELi4ELi3EEES13_NSR_INS5_IJS14_S1H_EEENS5_IJS1H_SB_EEEEEEENS4_39AutoVectorizingCopyWithAssumedAlignmentILi128EEENS4_14SM90_TMA_STOREES1Y_S20_S20_EEEvvEEEEvNT_6ParamsE --------------------------
	.section	.nv.shared._ZN7cutlass13device_kernelINS_4gemm6kernel13GemmUniversalIN4cute5tupleIJiiiiEEENS1_10collective13CollectiveMmaINS1_35MainloopSm100TmaUmmaWarpSpecializedILi4ELi2ELi4ENS5_IJNS4_1CILi1EEESB_SB_EEEEENS5_IJNSA_ILi128EEENSA_ILi64EEESE_EEENS_10bfloat16_tENS5_IJlSB_lEEESH_SI_NS4_8TiledMMAINS4_8MMA_AtomIJNS4_20SM100_MMA_F16BF16_SSISH_SH_fLi128ELi64ELNS4_4UMMA5MajorE0ELSN_0ELNSM_7ScaleInE0ELSO_0EEEEEENS4_6LayoutISC_NS5_IJNSA_ILi0EEESS_SS_EEEEENS5_IJNS4_10UnderscoreESV_SV_EEEEENS4_13SM90_TMA_LOADENS4_14ComposedLayoutINS4_7SwizzleILi3ELi4ELi3EEENS4_18smem_ptr_flag_bitsILi16EEENSR_INS5_IJNSA_ILi8EEESF_EEENS5_IJSF_SB_EEEEEEEvNS4_8identityESY_S18_vS19_EENS_8epilogue10collective18CollectiveEpilogueINS1B_23Sm100TmaWarpSpecializedILi3ELi2ELi32ELb1ELb0EEEJSG_NS5_IJNSR_ISE_SB_EENSR_INSA_ILi32EEESB_EEEEESH_SI_SH_SI_NS1B_6fusion15FusionCallbacksIS1F_NS1K_17LinearCombinationISH_fSH_fLNS_15FloatRoundStyleE2EEESG_S1J_JEEENS4_5SM1004TMEM4LOAD26SM100_TMEM_LOAD_32dp32b32xESY_NSZ_INS10_ILi2ELi4ELi3EEES13_NSR_INS5_IJS14_S1H_EEENS5_IJS1H_SB_EEEEEEENS4_39AutoVectorizingCopyWithAssumedAlignmentILi128EEENS4_14SM90_TMA_STOREES1Y_S20_S20_EEEvvEEEEvNT_6ParamsE,"aw",@nobits
	.sectionflags	@""
	.align	16
	.zero		1024


//--------------------- .nv.shared.reserved.0     --------------------------
	.section	.nv.shared.reserved.0,"aw",@nobits
	.weak		__nv_reservedSMEM_offset_0_alias
	.size		__nv_reservedSMEM_offset_0_alias, 0, 64
	.other		__nv_reservedSMEM_offset_0_alias,@"STO_CUDA_RESERVED_SHARED STV_DEFAULT"
__nv_reservedSMEM_offset_0_alias:
	.zero		0
.nv.shared.reserved.0:
	.zero		64
	.weak		__nv_reservedSMEM_tcgen05_partition
	.type		__nv_reservedSMEM_tcgen05_partition,@object
	.size		__nv_reservedSMEM_tcgen05_partition,(.L_0 - __nv_reservedSMEM_tcgen05_partition)
__nv_reservedSMEM_tcgen05_partition:
	.zero		32
.L_0:


//--------------------- .nv.global                --------------------------
	.section	.nv.global,"aw",@nobits
.nv.global:
	.type		_ZN40_INTERNAL_5a583a59_4_k_cu_0d9c3bb3_328904cute1_E,@object
	.size		_ZN40_INTERNAL_5a583a59_4_k_cu_0d9c3bb3_328904cute1_E,(_ZN40_INTERNAL_5a583a59_4_k_cu_0d9c3bb3_328904cuda3std3__45__cpo6cbeginE - _ZN40_INTERNAL_5a583a59_4_k_cu_0d9c3bb3_328904cute1_E)
_ZN40_INTERNAL_5a583a59_4_k_cu_0d9c3bb3_328904cute1_E:
	.zero		1
	.type		_ZN40_INTERNAL_5a583a59_4_k_cu_0d9c3bb3_328904cuda3std3__45__cpo6cbeginE,@object
	.size		_ZN40_INTERNAL_5a583a59_4_k_cu_0d9c3bb3_328904cuda3std3__45__cpo6cbeginE,(_ZN40_INTERNAL_5a583a59_4_k_cu_0d9c3bb3_328904cuda3std3__48in_placeE - _ZN40_INTERNAL_5a583a59_4_k_cu_0d9c3bb3_328904cuda3std3__45__cpo6cbeginE)
_ZN40_INTERNAL_5a583a59_4_k_cu_0d9c3bb3_328904cuda3std3__45__cpo6cbeginE:
	.zero		1
	.type		_ZN40_INTERNAL_5a583a59_4_k_cu_0d9c3bb3_328904cuda3std3__48in_placeE,@object
	.size		_ZN40_INTERNAL_5a583a59_4_k_cu_0d9c3bb3_328904cuda3std3__48in_placeE,(_ZN40_INTERNAL_5a583a59_4_k_cu_0d9c3bb3_328904cuda3std6ranges3__45__cpo9iter_moveE - _ZN40_INTERNAL_5a583a59_4_k_cu_0d9c3bb3_328904cuda3std3__48in_placeE)
_ZN40_INTERNAL_5a583a59_4_k_cu_0d9c3bb3_328904cuda3std3__48in_placeE:
	.zero		1
	.type		_ZN40_INTERNAL_5a583a59_4_k_cu_0d9c3bb3_328904cuda3std6ranges3__45__cpo9iter_moveE,@object
	.size		_ZN40_INTERNAL_5a583a59_4_k_cu_0d9c3bb3_328904cuda3std6ranges3__45__cpo9iter_moveE,(_ZN40_INTERNAL_5a583a59_4_k_cu_0d9c3bb3_328904cuda3std3__45__cpo5beginE - _ZN40_INTERNAL_5a583a59_4_k_cu_0d9c3bb3_328904cuda3std6ranges3__45__cpo9iter_moveE)
_ZN40_INTERNAL_5a583a59_4_k_cu_0d9c3bb3_328904cuda3std6ranges3__45__cpo9iter_moveE:
	.zero		1
	.type		_ZN40_INTERNAL_5a583a59_4_k_cu_0d9c3bb3_328904cuda3std3__45__cpo5beginE,@object
	.size		_ZN40_INTERNAL_5a583a59_4_k_cu_0d9c3bb3_328904cuda3std3__45__cpo5beginE,(_ZN40_INTERNAL_5a583a59_4_k_cu_0d9c3bb3_328904cuda3std3__442_GLOBAL__N__5a583a59_4_k_cu_0d9c3bb3_328906ignoreE - _ZN40_INTERNAL_5a583a59_4_k_cu_0d9c3bb3_328904cuda3std3__45__cpo5beginE)
_ZN40_INTERNAL_5a583a59_4_k_cu_0d9c3bb3_328904cuda3std3__45__cpo5beginE:
	.zero		1
	.type		_ZN40_INTERNAL_5a583a59_4_k_cu_0d9c3bb3_328904cuda3std3__442_GLOBAL__N__5a583a59_4_k_cu_0d9c3bb3_328906ignoreE,@object
	.size		_ZN40_INTERNAL_5a583a59_4_k_cu_0d9c3bb3_328904cuda3std3__442_GLOBAL__N__5a583a59_4_k_cu_0d9c3bb3_328906ignoreE,(_ZN40_INTERNAL_5a583a59_4_k_cu_0d9c3bb3_328904cute7productE - _ZN40_INTERNAL_5a583a59_4_k_cu_0d9c3bb3_328904cuda3std3__442_GLOBAL__N__5a583a59_4_k_cu_0d9c3bb3_328906ignoreE)
_ZN40_INTERNAL_5a583a59_4_k_cu_0d9c3bb3_328904cuda3std3__442_GLOBAL__N__5a583a59_4_k_cu_0d9c3bb3_328906ignoreE:
	.zero		1
	.type		_ZN40_INTERNAL_5a583a59_4_k_cu_0d9c3bb3_328904cute7productE,@object
	.size		_ZN40_INTERNAL_5a583a59_4_k_cu_0d9c3bb3_328904cute7productE,(_ZN40_INTERNAL_5a583a59_4_k_cu_0d9c3bb3_328904cuda3std3__45__cpo3endE - _ZN40_INTERNAL_5a583a59_4_k_cu_0d9c3bb3_328904cute7productE)
_ZN40_INTERNAL_5a583a59_4_k_cu_0d9c3bb3_328904cute7productE:
	.zero		1
	.type		_ZN40_INTERNAL_5a583a59_4_k_cu_0d9c3bb3_328904cuda3std3__45__cpo3endE,@object
	.size		_ZN40_INTERNAL_5a583a59_4_k_cu_0d9c3bb3_328904cuda3std3__45__cpo3endE,(_ZN40_INTERNAL_5a583a59_4_k_cu_0d9c3bb3_328904cuda3std3__419piecewise_constructE - _ZN40_INTERNAL_5a583a59_4_k_cu_0d9c3bb3_328904cuda3std3__45__cpo3endE)
_ZN40_INTERNAL_5a583a59_4_k_cu_0d9c3bb3_328904cuda3std3__45__cpo3endE:
	.zero		1
	.type		_ZN40_INTERNAL_5a583a59_4_k_cu_0d9c3bb3_328904cuda3std3__419piecewise_constructE,@object
	.size		_ZN40_INTERNAL_5a583a59_4_k_cu_0d9c3bb3_328904cuda3std3__419piecewise_constructE,(_ZN40_INTERNAL_5a583a59_4_k_cu_0d9c3bb3_328904cuda3std3__45__cpo4cendE - _ZN40_INTERNAL_5a583a59_4_k_cu_0d9c3bb3_328904cuda3std3__419piecewise_constructE)
_ZN40_INTERNAL_5a583a59_4_k_cu_0d9c3bb3_328904cuda3std3__419piecewise_constructE:
	.zero		1
	.type		_ZN40_INTERNAL_5a583a59_4_k_cu_0d9c3bb3_328904cuda3std3__45__cpo4cendE,@object
	.size		_ZN40_INTERNAL_5a583a59_4_k_cu_0d9c3bb3_328904cuda3std3__45__cpo4cendE,(_ZN40_INTERNAL_5a583a59_4_k_cu_0d9c3bb3_328904cuda3std6ranges3__45__cpo4swapE - _ZN40_INTERNAL_5a583a59_4_k_cu_0d9c3bb3_328904cuda3std3__45__cpo4cendE)
_ZN40_INTERNAL_5a583a59_4_k_cu_0d9c3bb3_328904cuda3std3__45__cpo4cendE:
	.zero		1
	.type		_ZN40_INTERNAL_5a583a59_4_k_cu_0d9c3bb3_328904cuda3std6ranges3__45__cpo4swapE,@object
	.size		_ZN40_INTERNAL_5a583a59_4_k_cu_0d9c3bb3_328904cuda3std6ranges3__45__cpo4swapE,(.L_10 - _ZN40_INTERNAL_5a583a59_4_k_cu_0d9c3bb3_328904cuda3std6ranges3__45__cpo4swapE)
_ZN40_INTERNAL_5a583a59_4_k_cu_0d9c3bb3_328904cuda3std6ranges3__45__cpo4swapE:
	.zero		1
.L_10:


//--------------------- .nv.constant0._ZN7cutlass13device_kernelINS_4gemm6kernel13GemmUniversalIN4cute5tupleIJiiiiEEENS1_10collective13CollectiveMmaINS1_35MainloopSm100TmaUmmaWarpSpecializedILi4ELi2ELi4ENS5_IJNS4_1CILi1EEESB_SB_EEEEENS5_IJNSA_ILi128EEENSA_ILi64EEESE_EEENS_10bfloat16_tENS5_IJlSB_lEEESH_SI_NS4_8TiledMMAINS4_8MMA_AtomIJNS4_20SM100_MMA_F16BF16_SSISH_SH_fLi128ELi64ELNS4_4UMMA5MajorE0ELSN_0ELNSM_7ScaleInE0ELSO_0EEEEEENS4_6LayoutISC_NS5_IJNSA_ILi0EEESS_SS_EEEEENS5_IJNS4_10UnderscoreESV_SV_EEEEENS4_13SM90_TMA_LOADENS4_14ComposedLayoutINS4_7SwizzleILi3ELi4ELi3EEENS4_18smem_ptr_flag_bitsILi16EEENSR_INS5_IJNSA_ILi8EEESF_EEENS5_IJSF_SB_EEEEEEEvNS4_8identityESY_S18_vS19_EENS_8epilogue10collective18CollectiveEpilogueINS1B_23Sm100TmaWarpSpecializedILi3ELi2ELi32ELb1ELb0EEEJSG_NS5_IJNSR_ISE_SB_EENSR_INSA_ILi32EEESB_EEEEESH_SI_SH_SI_NS1B_6fusion15FusionCallbacksIS1F_NS1K_17LinearCombinationISH_fSH_fLNS_15FloatRoundStyleE2EEESG_S1J_JEEENS4_5SM1004TMEM4LOAD26SM100_TMEM_LOAD_32dp32b32xESY_NSZ_INS10_ILi2ELi4ELi3EEES13_NSR_INS5_IJS14_S1H_EEENS5_IJS1H_SB_EEEEEEENS4_39AutoVectorizingCopyWithAssumedAlignmentILi128EEENS4_14SM90_TMA_STOREES1Y_S20_S20_EEEvvEEEEvNT_6ParamsE --------------------------
	.section	.nv.constant0._ZN7cutlass13device_kernelINS_4gemm6kernel13GemmUniversalIN4cute5tupleIJiiiiEEENS1_10collective13CollectiveMmaINS1_35MainloopSm100TmaUmmaWarpSpecializedILi4ELi2ELi4ENS5_IJNS4_1CILi1EEESB_SB_EEEEENS5_IJNSA_ILi128EEENSA_ILi64EEESE_EEENS_10bfloat16_tENS5_IJlSB_lEEESH_SI_NS4_8TiledMMAINS4_8MMA_AtomIJNS4_20SM100_MMA_F16BF16_SSISH_SH_fLi128ELi64ELNS4_4UMMA5MajorE0ELSN_0ELNSM_7ScaleInE0ELSO_0EEEEEENS4_6LayoutISC_NS5_IJNSA_ILi0EEESS_SS_EEEEENS5_IJNS4_10UnderscoreESV_SV_EEEEENS4_13SM90_TMA_LOADENS4_14ComposedLayoutINS4_7SwizzleILi3ELi4ELi3EEENS4_18smem_ptr_flag_bitsILi16EEENSR_INS5_IJNSA_ILi8EEESF_EEENS5_IJSF_SB_EEEEEEEvNS4_8identityESY_S18_vS19_EENS_8epilogue10collective18CollectiveEpilogueINS1B_23Sm100TmaWarpSpecializedILi3ELi2ELi32ELb1ELb0EEEJSG_NS5_IJNSR_ISE_SB_EENSR_INSA_ILi32EEESB_EEEEESH_SI_SH_SI_NS1B_6fusion15FusionCallbacksIS1F_NS1K_17LinearCombinationISH_fSH_fLNS_15FloatRoundStyleE2EEESG_S1J_JEEENS4_5SM1004TMEM4LOAD26SM100_TMEM_LOAD_32dp32b32xESY_NSZ_INS10_ILi2ELi4ELi3EEES13_NSR_INS5_IJS14_S1H_EEENS5_IJS1H_SB_EEEEEEENS4_39AutoVectorizingCopyWithAssumedAlignmentILi128EEENS4_14SM90_TMA_STOREES1Y_S20_S20_EEEvvEEEEvNT_6ParamsE,"a",@progbits
	.sectionflags	@""
	.align	4
.nv.constant0._ZN7cutlass13device_kernelINS_4gemm6kernel13GemmUniversalIN4cute5tupleIJiiiiEEENS1_10collective13CollectiveMmaINS1_35MainloopSm100TmaUmmaWarpSpecializedILi4ELi2ELi4ENS5_IJNS4_1CILi1EEESB_SB_EEEEENS5_IJNSA_ILi128EEENSA_ILi64EEESE_EEENS_10bfloat16_tENS5_IJlSB_lEEESH_SI_NS4_8TiledMMAINS4_8MMA_AtomIJNS4_20SM100_MMA_F16BF16_SSISH_SH_fLi128ELi64ELNS4_4UMMA5MajorE0ELSN_0ELNSM_7ScaleInE0ELSO_0EEEEEENS4_6LayoutISC_NS5_IJNSA_ILi0EEESS_SS_EEEEENS5_IJNS4_10UnderscoreESV_SV_EEEEENS4_13SM90_TMA_LOADENS4_14ComposedLayoutINS4_7SwizzleILi3ELi4ELi3EEENS4_18smem_ptr_flag_bitsILi16EEENSR_INS5_IJNSA_ILi8EEESF_EEENS5_IJSF_SB_EEEEEEEvNS4_8identityESY_S18_vS19_EENS_8epilogue10collective18CollectiveEpilogueINS1B_23Sm100TmaWarpSpecializedILi3ELi2ELi32ELb1ELb0EEEJSG_NS5_IJNSR_ISE_SB_EENSR_INSA_ILi32EEESB_EEEEESH_SI_SH_SI_NS1B_6fusion15FusionCallbacksIS1F_NS1K_17LinearCombinationISH_fSH_fLNS_15FloatRoundStyleE2EEESG_S1J_JEEENS4_5SM1004TMEM4LOAD26SM100_TMEM_LOAD_32dp32b32xESY_NSZ_INS10_ILi2ELi4ELi3EEES13_NSR_INS5_IJS14_S1H_EEENS5_IJS1H_SB_EEEEEEENS4_39AutoVectorizingCopyWithAssumedAlignmentILi128EEENS4_14SM90_TMA_STOREES1Y_S20_S20_EEEvvEEEEvNT_6ParamsE:
	.zero		2944


//--------------------- SYMBOLS --------------------------

	.type		.nv.reservedSmem.offset0,@object
	.size		.nv.reservedSmem.offset0,0x4
	.type		.nv.reservedSmem.cap,@object
	.size		.nv.reservedSmem.cap,0x4
	.type		__assertfail,@function
